//
// Generated by NVIDIA NVVM Compiler
//
// Compiler Build ID: CL-36424714
// Cuda compilation tools, release 13.0, V13.0.88
// Based on NVVM 20.0.0
//

.version 9.0
.target sm_100
.address_size 64

	// .globl	tsi_batch_f32
// _ZZ22transpose_tm_to_rm_f32E4tile has been demoted

.visible .entry tsi_batch_f32(
	.param .u64 .ptr .align 1 tsi_batch_f32_param_0,
	.param .u64 .ptr .align 1 tsi_batch_f32_param_1,
	.param .u64 .ptr .align 1 tsi_batch_f32_param_2,
	.param .u32 tsi_batch_f32_param_3,
	.param .u32 tsi_batch_f32_param_4,
	.param .u32 tsi_batch_f32_param_5,
	.param .u64 .ptr .align 1 tsi_batch_f32_param_6
)
{
	.reg .pred 	%p<41>;
	.reg .b32 	%r<68>;
	.reg .b32 	%f<206>;
	.reg .b64 	%rd<61>;

	ld.param.u64 	%rd9, [tsi_batch_f32_param_0];
	ld.param.u64 	%rd7, [tsi_batch_f32_param_1];
	ld.param.u64 	%rd8, [tsi_batch_f32_param_2];
	ld.param.u32 	%r34, [tsi_batch_f32_param_3];
	ld.param.u32 	%r35, [tsi_batch_f32_param_4];
	ld.param.u32 	%r36, [tsi_batch_f32_param_5];
	ld.param.u64 	%rd10, [tsi_batch_f32_param_6];
	cvta.to.global.u64 	%rd1, %rd10;
	cvta.to.global.u64 	%rd2, %rd9;
	mov.u32 	%r1, %ctaid.x;
	setp.ge.s32 	%p1, %r1, %r36;
	mov.u32 	%r37, %tid.x;
	setp.ne.s32 	%p2, %r37, 0;
	or.pred  	%p3, %p2, %p1;
	@%p3 bra 	$L__BB0_43;
	setp.lt.s32 	%p4, %r35, 0;
	add.s32 	%r2, %r35, 1;
	setp.ge.s32 	%p5, %r2, %r34;
	or.pred  	%p6, %p4, %p5;
	@%p6 bra 	$L__BB0_43;
	mul.lo.s32 	%r3, %r34, %r1;
	cvta.to.global.u64 	%rd11, %rd7;
	mul.wide.u32 	%rd12, %r1, 4;
	add.s64 	%rd13, %rd11, %rd12;
	ld.global.nc.u32 	%r4, [%rd13];
	cvta.to.global.u64 	%rd14, %rd8;
	add.s64 	%rd15, %rd14, %rd12;
	ld.global.nc.u32 	%r38, [%rd15];
	min.s32 	%r39, %r4, %r38;
	setp.lt.s32 	%p7, %r39, 1;
	@%p7 bra 	$L__BB0_43;
	add.s32 	%r40, %r4, %r35;
	add.s32 	%r6, %r40, %r38;
	min.s32 	%r7, %r6, %r34;
	setp.lt.s32 	%p8, %r7, 1;
	@%p8 bra 	$L__BB0_15;
	and.b32  	%r8, %r7, 7;
	setp.lt.u32 	%p9, %r7, 8;
	mov.b32 	%r62, 0;
	@%p9 bra 	$L__BB0_7;
	and.b32  	%r62, %r7, 2147483640;
	neg.s32 	%r60, %r62;
	add.s64 	%rd3, %rd1, 16;
	mov.u32 	%r59, %r3;
$L__BB0_6:
	.pragma "nounroll";
	mul.wide.s32 	%rd16, %r59, 4;
	add.s64 	%rd17, %rd3, %rd16;
	mov.b32 	%r42, 2143289344;
	st.global.u32 	[%rd17+-16], %r42;
	st.global.u32 	[%rd17+-12], %r42;
	st.global.u32 	[%rd17+-8], %r42;
	st.global.u32 	[%rd17+-4], %r42;
	st.global.u32 	[%rd17], %r42;
	st.global.u32 	[%rd17+4], %r42;
	st.global.u32 	[%rd17+8], %r42;
	st.global.u32 	[%rd17+12], %r42;
	add.s32 	%r60, %r60, 8;
	add.s32 	%r59, %r59, 8;
	setp.ne.s32 	%p10, %r60, 0;
	@%p10 bra 	$L__BB0_6;
$L__BB0_7:
	setp.eq.s32 	%p11, %r8, 0;
	@%p11 bra 	$L__BB0_15;
	and.b32  	%r16, %r7, 3;
	setp.lt.u32 	%p12, %r8, 4;
	@%p12 bra 	$L__BB0_10;
	add.s32 	%r43, %r62, %r3;
	mul.wide.s32 	%rd18, %r43, 4;
	add.s64 	%rd19, %rd1, %rd18;
	mov.b32 	%r44, 2143289344;
	st.global.u32 	[%rd19], %r44;
	st.global.u32 	[%rd19+4], %r44;
	st.global.u32 	[%rd19+8], %r44;
	st.global.u32 	[%rd19+12], %r44;
	add.s32 	%r62, %r62, 4;
$L__BB0_10:
	setp.eq.s32 	%p13, %r16, 0;
	@%p13 bra 	$L__BB0_15;
	setp.eq.s32 	%p14, %r16, 1;
	@%p14 bra 	$L__BB0_13;
	add.s32 	%r45, %r62, %r3;
	mul.wide.s32 	%rd20, %r45, 4;
	add.s64 	%rd21, %rd1, %rd20;
	mov.b32 	%r46, 2143289344;
	st.global.u32 	[%rd21], %r46;
	st.global.u32 	[%rd21+4], %r46;
	add.s32 	%r62, %r62, 2;
$L__BB0_13:
	and.b32  	%r47, %r7, 1;
	setp.eq.b32 	%p15, %r47, 1;
	not.pred 	%p16, %p15;
	@%p16 bra 	$L__BB0_15;
	add.s32 	%r48, %r62, %r3;
	mul.wide.s32 	%rd22, %r48, 4;
	add.s64 	%rd23, %rd1, %rd22;
	mov.b32 	%r49, 2143289344;
	st.global.u32 	[%rd23], %r49;
$L__BB0_15:
	cvt.rn.f32.u32 	%f78, %r4;
	add.f32 	%f79, %f78, 0f3F800000;
	mov.f32 	%f80, 0f40000000;
	div.rn.f32 	%f1, %f80, %f79;
	cvt.rn.f32.u32 	%f81, %r38;
	add.f32 	%f82, %f81, 0f3F800000;
	div.rn.f32 	%f2, %f80, %f82;
	cvt.u64.u32 	%rd4, %r35;
	mul.wide.u32 	%rd24, %r2, 4;
	add.s64 	%rd25, %rd2, %rd24;
	ld.global.nc.f32 	%f205, [%rd25];
	abs.f32 	%f83, %f205;
	setp.equ.f32 	%p17, %f83, 0f7F800000;
	@%p17 bra 	$L__BB0_43;
	shl.b64 	%rd26, %rd4, 2;
	add.s64 	%rd5, %rd2, %rd26;
	ld.global.nc.f32 	%f84, [%rd5];
	sub.f32 	%f200, %f205, %f84;
	add.s32 	%r64, %r35, 2;
	setp.ge.s32 	%p18, %r64, %r34;
	@%p18 bra 	$L__BB0_43;
	abs.f32 	%f204, %f200;
	sub.s32 	%r50, %r34, %r35;
	and.b32  	%r51, %r50, 1;
	setp.eq.b32 	%p19, %r51, 1;
	not.pred 	%p20, %p19;
	mov.f32 	%f203, 0f00000000;
	mov.f32 	%f202, %f204;
	mov.f32 	%f201, %f203;
	mov.f32 	%f199, %f203;
	mov.f32 	%f198, %f200;
	mov.f32 	%f197, %f203;
	@%p20 bra 	$L__BB0_26;
	ld.global.nc.f32 	%f6, [%rd5+8];
	abs.f32 	%f86, %f6;
	setp.equ.f32 	%p21, %f86, 0f7F800000;
	mov.f32 	%f197, 0f00000000;
	mov.f32 	%f199, 0f00000000;
	mov.f32 	%f201, 0f00000000;
	mov.f32 	%f203, 0f00000000;
	@%p21 bra 	$L__BB0_23;
	sub.f32 	%f87, %f6, %f205;
	abs.f32 	%f88, %f87;
	sub.f32 	%f89, %f87, %f200;
	fma.rn.f32 	%f90, %f1, %f89, 0f00000000;
	add.f32 	%f198, %f200, %f90;
	sub.f32 	%f91, %f198, %f200;
	sub.f32 	%f197, %f91, %f90;
	fma.rn.f32 	%f92, %f2, %f91, 0f00000000;
	add.f32 	%f9, %f200, %f92;
	sub.f32 	%f93, %f9, %f200;
	sub.f32 	%f199, %f93, %f92;
	sub.f32 	%f94, %f88, %f204;
	fma.rn.f32 	%f95, %f1, %f94, 0f00000000;
	add.f32 	%f202, %f204, %f95;
	sub.f32 	%f96, %f202, %f204;
	sub.f32 	%f201, %f96, %f95;
	fma.rn.f32 	%f97, %f2, %f96, 0f00000000;
	add.f32 	%f13, %f204, %f97;
	sub.f32 	%f98, %f13, %f204;
	sub.f32 	%f203, %f98, %f97;
	setp.lt.u32 	%p22, %r64, %r6;
	mov.f32 	%f200, %f9;
	mov.f32 	%f204, %f13;
	mov.f32 	%f205, %f6;
	@%p22 bra 	$L__BB0_25;
	setp.eq.f32 	%p23, %f13, 0f00000000;
	abs.f32 	%f99, %f13;
	setp.equ.f32 	%p24, %f99, 0f7F800000;
	or.pred  	%p25, %p23, %p24;
	@%p25 bra 	$L__BB0_22;
	div.rn.f32 	%f101, %f9, %f13;
	mul.f32 	%f102, %f101, 0f42C80000;
	max.f32 	%f103, %f102, 0fC2C80000;
	min.f32 	%f104, %f103, 0f42C80000;
	cvt.s64.s32 	%rd27, %r3;
	add.s64 	%rd28, %rd4, %rd27;
	shl.b64 	%rd29, %rd28, 2;
	add.s64 	%rd30, %rd1, %rd29;
	st.global.f32 	[%rd30+8], %f104;
	mov.f32 	%f200, %f9;
	mov.f32 	%f204, %f13;
	mov.f32 	%f205, %f6;
	bra.uni 	$L__BB0_25;
$L__BB0_22:
	cvt.s64.s32 	%rd31, %r3;
	add.s64 	%rd32, %rd4, %rd31;
	shl.b64 	%rd33, %rd32, 2;
	add.s64 	%rd34, %rd1, %rd33;
	mov.b32 	%r52, 2143289344;
	st.global.u32 	[%rd34+8], %r52;
	mov.f32 	%f200, %f9;
	mov.f32 	%f204, %f13;
	mov.f32 	%f205, %f6;
	bra.uni 	$L__BB0_25;
$L__BB0_23:
	setp.lt.u32 	%p26, %r64, %r6;
	mov.f32 	%f198, %f200;
	mov.f32 	%f202, %f204;
	@%p26 bra 	$L__BB0_25;
	cvt.s64.s32 	%rd35, %r3;
	add.s64 	%rd36, %rd4, %rd35;
	shl.b64 	%rd37, %rd36, 2;
	add.s64 	%rd38, %rd1, %rd37;
	mov.b32 	%r53, 2143289344;
	st.global.u32 	[%rd38+8], %r53;
	mov.f32 	%f198, %f200;
	mov.f32 	%f202, %f204;
$L__BB0_25:
	add.s32 	%r64, %r35, 3;
$L__BB0_26:
	add.s32 	%r54, %r34, -3;
	setp.eq.s32 	%p27, %r54, %r35;
	@%p27 bra 	$L__BB0_43;
	sub.s32 	%r67, %r64, %r34;
	add.s32 	%r66, %r64, 1;
	add.s32 	%r65, %r64, %r3;
	cvt.s64.s32 	%rd56, %r3;
$L__BB0_28:
	add.s32 	%r30, %r66, -1;
	mul.wide.u32 	%rd39, %r30, 4;
	add.s64 	%rd6, %rd2, %rd39;
	ld.global.nc.f32 	%f42, [%rd6];
	abs.f32 	%f107, %f42;
	setp.ne.f32 	%p28, %f107, 0f7F800000;
	@%p28 bra 	$L__BB0_31;
	setp.lt.s32 	%p33, %r30, %r6;
	@%p33 bra 	$L__BB0_35;
	mul.wide.s32 	%rd44, %r65, 4;
	add.s64 	%rd45, %rd1, %rd44;
	mov.b32 	%r56, 2143289344;
	st.global.u32 	[%rd45], %r56;
	bra.uni 	$L__BB0_35;
$L__BB0_31:
	sub.f32 	%f108, %f42, %f205;
	abs.f32 	%f109, %f108;
	sub.f32 	%f110, %f108, %f198;
	fma.rn.f32 	%f111, %f1, %f110, 0f00000000;
	sub.f32 	%f112, %f111, %f197;
	add.f32 	%f43, %f198, %f112;
	sub.f32 	%f113, %f43, %f198;
	sub.f32 	%f197, %f113, %f112;
	sub.f32 	%f114, %f43, %f200;
	fma.rn.f32 	%f115, %f2, %f114, 0f00000000;
	sub.f32 	%f116, %f115, %f199;
	add.f32 	%f45, %f200, %f116;
	sub.f32 	%f117, %f45, %f200;
	sub.f32 	%f199, %f117, %f116;
	sub.f32 	%f118, %f109, %f202;
	fma.rn.f32 	%f119, %f1, %f118, 0f00000000;
	sub.f32 	%f120, %f119, %f201;
	add.f32 	%f47, %f202, %f120;
	sub.f32 	%f121, %f47, %f202;
	sub.f32 	%f201, %f121, %f120;
	sub.f32 	%f122, %f47, %f204;
	fma.rn.f32 	%f123, %f2, %f122, 0f00000000;
	sub.f32 	%f124, %f123, %f203;
	add.f32 	%f49, %f204, %f124;
	sub.f32 	%f125, %f49, %f204;
	sub.f32 	%f203, %f125, %f124;
	setp.lt.s32 	%p29, %r30, %r6;
	mov.f32 	%f198, %f43;
	mov.f32 	%f200, %f45;
	mov.f32 	%f202, %f47;
	mov.f32 	%f204, %f49;
	mov.f32 	%f205, %f42;
	@%p29 bra 	$L__BB0_35;
	setp.neu.f32 	%p30, %f49, 0f00000000;
	abs.f32 	%f126, %f49;
	setp.ne.f32 	%p31, %f126, 0f7F800000;
	and.pred  	%p32, %p30, %p31;
	@%p32 bra 	$L__BB0_34;
	mul.wide.s32 	%rd42, %r65, 4;
	add.s64 	%rd43, %rd1, %rd42;
	mov.b32 	%r55, 2143289344;
	st.global.u32 	[%rd43], %r55;
	mov.f32 	%f198, %f43;
	mov.f32 	%f200, %f45;
	mov.f32 	%f202, %f47;
	mov.f32 	%f204, %f49;
	mov.f32 	%f205, %f42;
	bra.uni 	$L__BB0_35;
$L__BB0_34:
	div.rn.f32 	%f128, %f45, %f49;
	mul.f32 	%f129, %f128, 0f42C80000;
	max.f32 	%f130, %f129, 0fC2C80000;
	min.f32 	%f131, %f130, 0f42C80000;
	mul.wide.s32 	%rd40, %r65, 4;
	add.s64 	%rd41, %rd1, %rd40;
	st.global.f32 	[%rd41], %f131;
	mov.f32 	%f198, %f43;
	mov.f32 	%f200, %f45;
	mov.f32 	%f202, %f47;
	mov.f32 	%f204, %f49;
	mov.f32 	%f205, %f42;
$L__BB0_35:
	ld.global.nc.f32 	%f60, [%rd6+4];
	abs.f32 	%f132, %f60;
	setp.equ.f32 	%p34, %f132, 0f7F800000;
	@%p34 bra 	$L__BB0_40;
	sub.f32 	%f133, %f60, %f205;
	abs.f32 	%f134, %f133;
	sub.f32 	%f135, %f133, %f198;
	fma.rn.f32 	%f136, %f1, %f135, 0f00000000;
	sub.f32 	%f137, %f136, %f197;
	add.f32 	%f61, %f198, %f137;
	sub.f32 	%f138, %f61, %f198;
	sub.f32 	%f197, %f138, %f137;
	sub.f32 	%f139, %f61, %f200;
	fma.rn.f32 	%f140, %f2, %f139, 0f00000000;
	sub.f32 	%f141, %f140, %f199;
	add.f32 	%f63, %f200, %f141;
	sub.f32 	%f142, %f63, %f200;
	sub.f32 	%f199, %f142, %f141;
	sub.f32 	%f143, %f134, %f202;
	fma.rn.f32 	%f144, %f1, %f143, 0f00000000;
	sub.f32 	%f145, %f144, %f201;
	add.f32 	%f65, %f202, %f145;
	sub.f32 	%f146, %f65, %f202;
	sub.f32 	%f201, %f146, %f145;
	sub.f32 	%f147, %f65, %f204;
	fma.rn.f32 	%f148, %f2, %f147, 0f00000000;
	sub.f32 	%f149, %f148, %f203;
	add.f32 	%f67, %f204, %f149;
	sub.f32 	%f150, %f67, %f204;
	sub.f32 	%f203, %f150, %f149;
	setp.lt.s32 	%p35, %r66, %r6;
	mov.f32 	%f198, %f61;
	mov.f32 	%f200, %f63;
	mov.f32 	%f202, %f65;
	mov.f32 	%f204, %f67;
	mov.f32 	%f205, %f60;
	@%p35 bra 	$L__BB0_42;
	setp.eq.f32 	%p36, %f67, 0f00000000;
	abs.f32 	%f151, %f67;
	setp.equ.f32 	%p37, %f151, 0f7F800000;
	or.pred  	%p38, %p36, %p37;
	@%p38 bra 	$L__BB0_39;
	div.rn.f32 	%f153, %f63, %f67;
	mul.f32 	%f154, %f153, 0f42C80000;
	max.f32 	%f155, %f154, 0fC2C80000;
	min.f32 	%f156, %f155, 0f42C80000;
	cvt.s64.s32 	%rd47, %r30;
	add.s64 	%rd48, %rd47, %rd56;
	shl.b64 	%rd49, %rd48, 2;
	add.s64 	%rd50, %rd1, %rd49;
	st.global.f32 	[%rd50+4], %f156;
	mov.f32 	%f198, %f61;
	mov.f32 	%f200, %f63;
	mov.f32 	%f202, %f65;
	mov.f32 	%f204, %f67;
	mov.f32 	%f205, %f60;
	bra.uni 	$L__BB0_42;
$L__BB0_39:
	cvt.s64.s32 	%rd52, %r30;
	add.s64 	%rd53, %rd52, %rd56;
	shl.b64 	%rd54, %rd53, 2;
	add.s64 	%rd55, %rd1, %rd54;
	mov.b32 	%r57, 2143289344;
	st.global.u32 	[%rd55+4], %r57;
	mov.f32 	%f198, %f61;
	mov.f32 	%f200, %f63;
	mov.f32 	%f202, %f65;
	mov.f32 	%f204, %f67;
	mov.f32 	%f205, %f60;
	bra.uni 	$L__BB0_42;
$L__BB0_40:
	setp.lt.s32 	%p39, %r66, %r6;
	@%p39 bra 	$L__BB0_42;
	cvt.s64.s32 	%rd57, %r30;
	add.s64 	%rd58, %rd57, %rd56;
	shl.b64 	%rd59, %rd58, 2;
	add.s64 	%rd60, %rd1, %rd59;
	mov.b32 	%r58, 2143289344;
	st.global.u32 	[%rd60+4], %r58;
$L__BB0_42:
	add.s32 	%r67, %r67, 2;
	add.s32 	%r66, %r66, 2;
	add.s32 	%r65, %r65, 2;
	setp.ne.s32 	%p40, %r67, 0;
	@%p40 bra 	$L__BB0_28;
$L__BB0_43:
	ret;

}
	// .globl	tsi_many_series_one_param_f32
.visible .entry tsi_many_series_one_param_f32(
	.param .u64 .ptr .align 1 tsi_many_series_one_param_f32_param_0,
	.param .u32 tsi_many_series_one_param_f32_param_1,
	.param .u32 tsi_many_series_one_param_f32_param_2,
	.param .u32 tsi_many_series_one_param_f32_param_3,
	.param .u32 tsi_many_series_one_param_f32_param_4,
	.param .u64 .ptr .align 1 tsi_many_series_one_param_f32_param_5,
	.param .u64 .ptr .align 1 tsi_many_series_one_param_f32_param_6
)
{
	.reg .pred 	%p<37>;
	.reg .b32 	%r<80>;
	.reg .b32 	%f<206>;
	.reg .b64 	%rd<57>;

	ld.param.u64 	%rd8, [tsi_many_series_one_param_f32_param_0];
	ld.param.u32 	%r39, [tsi_many_series_one_param_f32_param_1];
	ld.param.u32 	%r40, [tsi_many_series_one_param_f32_param_2];
	ld.param.u32 	%r41, [tsi_many_series_one_param_f32_param_3];
	ld.param.u32 	%r42, [tsi_many_series_one_param_f32_param_4];
	ld.param.u64 	%rd7, [tsi_many_series_one_param_f32_param_5];
	ld.param.u64 	%rd9, [tsi_many_series_one_param_f32_param_6];
	cvta.to.global.u64 	%rd1, %rd9;
	cvta.to.global.u64 	%rd2, %rd8;
	mov.u32 	%r43, %ctaid.x;
	mov.u32 	%r44, %ntid.x;
	mov.u32 	%r45, %tid.x;
	mad.lo.s32 	%r1, %r43, %r44, %r45;
	setp.ge.s32 	%p1, %r1, %r41;
	@%p1 bra 	$L__BB1_43;
	min.s32 	%r46, %r39, %r40;
	setp.lt.s32 	%p2, %r46, 1;
	@%p2 bra 	$L__BB1_43;
	cvt.rn.f32.u32 	%f78, %r39;
	add.f32 	%f79, %f78, 0f3F800000;
	mov.f32 	%f80, 0f40000000;
	div.rn.f32 	%f1, %f80, %f79;
	cvt.rn.f32.u32 	%f81, %r40;
	add.f32 	%f82, %f81, 0f3F800000;
	div.rn.f32 	%f2, %f80, %f82;
	cvta.to.global.u64 	%rd10, %rd7;
	mul.wide.s32 	%rd11, %r1, 4;
	add.s64 	%rd12, %rd10, %rd11;
	ld.global.nc.u32 	%r47, [%rd12];
	max.s32 	%r2, %r47, 0;
	setp.le.s32 	%p3, %r42, %r2;
	@%p3 bra 	$L__BB1_43;
	add.s32 	%r3, %r40, %r39;
	add.s32 	%r4, %r3, %r2;
	min.u32 	%r5, %r4, %r42;
	and.b32  	%r6, %r5, 7;
	setp.lt.u32 	%p4, %r5, 8;
	mov.b32 	%r73, 0;
	@%p4 bra 	$L__BB1_6;
	and.b32  	%r73, %r5, 2147483640;
	neg.s32 	%r71, %r73;
	shl.b32 	%r9, %r41, 3;
	mul.wide.s32 	%rd15, %r41, 4;
	mov.u32 	%r70, %r1;
$L__BB1_5:
	.pragma "nounroll";
	mul.wide.s32 	%rd13, %r70, 4;
	add.s64 	%rd14, %rd1, %rd13;
	mov.b32 	%r49, 2143289344;
	st.global.u32 	[%rd14], %r49;
	add.s64 	%rd16, %rd14, %rd15;
	st.global.u32 	[%rd16], %r49;
	add.s64 	%rd17, %rd16, %rd15;
	st.global.u32 	[%rd17], %r49;
	add.s64 	%rd18, %rd17, %rd15;
	st.global.u32 	[%rd18], %r49;
	add.s64 	%rd19, %rd18, %rd15;
	st.global.u32 	[%rd19], %r49;
	add.s64 	%rd20, %rd19, %rd15;
	st.global.u32 	[%rd20], %r49;
	add.s64 	%rd21, %rd20, %rd15;
	st.global.u32 	[%rd21], %r49;
	add.s64 	%rd22, %rd21, %rd15;
	st.global.u32 	[%rd22], %r49;
	add.s32 	%r71, %r71, 8;
	add.s32 	%r70, %r70, %r9;
	setp.ne.s32 	%p5, %r71, 0;
	@%p5 bra 	$L__BB1_5;
$L__BB1_6:
	setp.eq.s32 	%p6, %r6, 0;
	@%p6 bra 	$L__BB1_14;
	and.b32  	%r15, %r5, 3;
	setp.lt.u32 	%p7, %r6, 4;
	@%p7 bra 	$L__BB1_9;
	mad.lo.s32 	%r50, %r73, %r41, %r1;
	mul.wide.s32 	%rd23, %r50, 4;
	add.s64 	%rd24, %rd1, %rd23;
	mov.b32 	%r51, 2143289344;
	st.global.u32 	[%rd24], %r51;
	mul.wide.s32 	%rd25, %r41, 4;
	add.s64 	%rd26, %rd24, %rd25;
	st.global.u32 	[%rd26], %r51;
	add.s64 	%rd27, %rd26, %rd25;
	st.global.u32 	[%rd27], %r51;
	add.s64 	%rd28, %rd27, %rd25;
	st.global.u32 	[%rd28], %r51;
	add.s32 	%r73, %r73, 4;
$L__BB1_9:
	setp.eq.s32 	%p8, %r15, 0;
	@%p8 bra 	$L__BB1_14;
	setp.eq.s32 	%p9, %r15, 1;
	@%p9 bra 	$L__BB1_12;
	mad.lo.s32 	%r52, %r73, %r41, %r1;
	mul.wide.s32 	%rd29, %r52, 4;
	add.s64 	%rd30, %rd1, %rd29;
	mov.b32 	%r53, 2143289344;
	st.global.u32 	[%rd30], %r53;
	mul.wide.s32 	%rd31, %r41, 4;
	add.s64 	%rd32, %rd30, %rd31;
	st.global.u32 	[%rd32], %r53;
	add.s32 	%r73, %r73, 2;
$L__BB1_12:
	and.b32  	%r54, %r5, 1;
	setp.eq.b32 	%p10, %r54, 1;
	not.pred 	%p11, %p10;
	@%p11 bra 	$L__BB1_14;
	mad.lo.s32 	%r55, %r73, %r41, %r1;
	mul.wide.s32 	%rd33, %r55, 4;
	add.s64 	%rd34, %rd1, %rd33;
	mov.b32 	%r56, 2143289344;
	st.global.u32 	[%rd34], %r56;
$L__BB1_14:
	add.s32 	%r57, %r2, 1;
	setp.le.u32 	%p12, %r42, %r57;
	@%p12 bra 	$L__BB1_43;
	mad.lo.s32 	%r20, %r2, %r41, %r1;
	mul.wide.s32 	%rd35, %r20, 4;
	add.s64 	%rd3, %rd2, %rd35;
	mul.wide.s32 	%rd4, %r41, 4;
	add.s64 	%rd5, %rd3, %rd4;
	ld.global.nc.f32 	%f205, [%rd5];
	abs.f32 	%f83, %f205;
	setp.equ.f32 	%p13, %f83, 0f7F800000;
	@%p13 bra 	$L__BB1_43;
	ld.global.nc.f32 	%f84, [%rd3];
	sub.f32 	%f200, %f205, %f84;
	add.s32 	%r75, %r2, 2;
	setp.ge.u32 	%p14, %r75, %r42;
	@%p14 bra 	$L__BB1_43;
	abs.f32 	%f204, %f200;
	sub.s32 	%r58, %r42, %r2;
	and.b32  	%r59, %r58, 1;
	setp.eq.b32 	%p15, %r59, 1;
	not.pred 	%p16, %p15;
	mov.f32 	%f203, 0f00000000;
	mov.f32 	%f202, %f204;
	mov.f32 	%f201, %f203;
	mov.f32 	%f199, %f203;
	mov.f32 	%f198, %f200;
	mov.f32 	%f197, %f203;
	@%p16 bra 	$L__BB1_26;
	shl.b32 	%r60, %r41, 1;
	add.s32 	%r22, %r20, %r60;
	add.s64 	%rd36, %rd5, %rd4;
	ld.global.nc.f32 	%f6, [%rd36];
	abs.f32 	%f86, %f6;
	setp.equ.f32 	%p17, %f86, 0f7F800000;
	mov.f32 	%f197, 0f00000000;
	mov.f32 	%f199, 0f00000000;
	mov.f32 	%f201, 0f00000000;
	mov.f32 	%f203, 0f00000000;
	@%p17 bra 	$L__BB1_23;
	sub.f32 	%f87, %f6, %f205;
	abs.f32 	%f88, %f87;
	sub.f32 	%f89, %f87, %f200;
	fma.rn.f32 	%f90, %f1, %f89, 0f00000000;
	add.f32 	%f198, %f200, %f90;
	sub.f32 	%f91, %f198, %f200;
	sub.f32 	%f197, %f91, %f90;
	fma.rn.f32 	%f92, %f2, %f91, 0f00000000;
	add.f32 	%f9, %f200, %f92;
	sub.f32 	%f93, %f9, %f200;
	sub.f32 	%f199, %f93, %f92;
	sub.f32 	%f94, %f88, %f204;
	fma.rn.f32 	%f95, %f1, %f94, 0f00000000;
	add.f32 	%f202, %f204, %f95;
	sub.f32 	%f96, %f202, %f204;
	sub.f32 	%f201, %f96, %f95;
	fma.rn.f32 	%f97, %f2, %f96, 0f00000000;
	add.f32 	%f13, %f204, %f97;
	sub.f32 	%f98, %f13, %f204;
	sub.f32 	%f203, %f98, %f97;
	setp.gt.u32 	%p18, %r3, 2;
	mov.f32 	%f200, %f9;
	mov.f32 	%f204, %f13;
	mov.f32 	%f205, %f6;
	@%p18 bra 	$L__BB1_25;
	setp.eq.f32 	%p19, %f13, 0f00000000;
	abs.f32 	%f99, %f13;
	setp.equ.f32 	%p20, %f99, 0f7F800000;
	or.pred  	%p21, %p19, %p20;
	@%p21 bra 	$L__BB1_22;
	div.rn.f32 	%f101, %f9, %f13;
	mul.f32 	%f102, %f101, 0f42C80000;
	max.f32 	%f103, %f102, 0fC2C80000;
	min.f32 	%f104, %f103, 0f42C80000;
	mul.wide.s32 	%rd37, %r22, 4;
	add.s64 	%rd38, %rd1, %rd37;
	st.global.f32 	[%rd38], %f104;
	mov.f32 	%f200, %f9;
	mov.f32 	%f204, %f13;
	mov.f32 	%f205, %f6;
	bra.uni 	$L__BB1_25;
$L__BB1_22:
	mul.wide.s32 	%rd39, %r22, 4;
	add.s64 	%rd40, %rd1, %rd39;
	mov.b32 	%r61, 2143289344;
	st.global.u32 	[%rd40], %r61;
	mov.f32 	%f200, %f9;
	mov.f32 	%f204, %f13;
	mov.f32 	%f205, %f6;
	bra.uni 	$L__BB1_25;
$L__BB1_23:
	setp.gt.u32 	%p22, %r3, 2;
	mov.f32 	%f198, %f200;
	mov.f32 	%f202, %f204;
	@%p22 bra 	$L__BB1_25;
	mul.wide.s32 	%rd41, %r22, 4;
	add.s64 	%rd42, %rd1, %rd41;
	mov.b32 	%r62, 2143289344;
	st.global.u32 	[%rd42], %r62;
	mov.f32 	%f198, %f200;
	mov.f32 	%f202, %f204;
$L__BB1_25:
	add.s32 	%r75, %r2, 3;
$L__BB1_26:
	add.s32 	%r63, %r42, -3;
	setp.eq.s32 	%p23, %r63, %r2;
	@%p23 bra 	$L__BB1_43;
	sub.s32 	%r79, %r75, %r42;
	add.s32 	%r78, %r75, 1;
	mul.lo.s32 	%r64, %r75, %r41;
	add.s32 	%r65, %r64, %r41;
	add.s32 	%r77, %r1, %r65;
	shl.b32 	%r28, %r41, 1;
	add.s32 	%r76, %r1, %r64;
$L__BB1_28:
	add.s32 	%r34, %r78, -1;
	mul.wide.s32 	%rd43, %r76, 4;
	add.s64 	%rd6, %rd2, %rd43;
	ld.global.nc.f32 	%f42, [%rd6];
	abs.f32 	%f107, %f42;
	setp.ne.f32 	%p24, %f107, 0f7F800000;
	@%p24 bra 	$L__BB1_31;
	setp.lt.s32 	%p29, %r34, %r4;
	@%p29 bra 	$L__BB1_35;
	add.s64 	%rd49, %rd1, %rd43;
	mov.b32 	%r67, 2143289344;
	st.global.u32 	[%rd49], %r67;
	bra.uni 	$L__BB1_35;
$L__BB1_31:
	sub.f32 	%f108, %f42, %f205;
	abs.f32 	%f109, %f108;
	sub.f32 	%f110, %f108, %f198;
	fma.rn.f32 	%f111, %f1, %f110, 0f00000000;
	sub.f32 	%f112, %f111, %f197;
	add.f32 	%f43, %f198, %f112;
	sub.f32 	%f113, %f43, %f198;
	sub.f32 	%f197, %f113, %f112;
	sub.f32 	%f114, %f43, %f200;
	fma.rn.f32 	%f115, %f2, %f114, 0f00000000;
	sub.f32 	%f116, %f115, %f199;
	add.f32 	%f45, %f200, %f116;
	sub.f32 	%f117, %f45, %f200;
	sub.f32 	%f199, %f117, %f116;
	sub.f32 	%f118, %f109, %f202;
	fma.rn.f32 	%f119, %f1, %f118, 0f00000000;
	sub.f32 	%f120, %f119, %f201;
	add.f32 	%f47, %f202, %f120;
	sub.f32 	%f121, %f47, %f202;
	sub.f32 	%f201, %f121, %f120;
	sub.f32 	%f122, %f47, %f204;
	fma.rn.f32 	%f123, %f2, %f122, 0f00000000;
	sub.f32 	%f124, %f123, %f203;
	add.f32 	%f49, %f204, %f124;
	sub.f32 	%f125, %f49, %f204;
	sub.f32 	%f203, %f125, %f124;
	setp.lt.s32 	%p25, %r34, %r4;
	mov.f32 	%f198, %f43;
	mov.f32 	%f200, %f45;
	mov.f32 	%f202, %f47;
	mov.f32 	%f204, %f49;
	mov.f32 	%f205, %f42;
	@%p25 bra 	$L__BB1_35;
	setp.neu.f32 	%p26, %f49, 0f00000000;
	abs.f32 	%f126, %f49;
	setp.ne.f32 	%p27, %f126, 0f7F800000;
	and.pred  	%p28, %p26, %p27;
	@%p28 bra 	$L__BB1_34;
	add.s64 	%rd47, %rd1, %rd43;
	mov.b32 	%r66, 2143289344;
	st.global.u32 	[%rd47], %r66;
	mov.f32 	%f198, %f43;
	mov.f32 	%f200, %f45;
	mov.f32 	%f202, %f47;
	mov.f32 	%f204, %f49;
	mov.f32 	%f205, %f42;
	bra.uni 	$L__BB1_35;
$L__BB1_34:
	div.rn.f32 	%f128, %f45, %f49;
	mul.f32 	%f129, %f128, 0f42C80000;
	max.f32 	%f130, %f129, 0fC2C80000;
	min.f32 	%f131, %f130, 0f42C80000;
	add.s64 	%rd45, %rd1, %rd43;
	st.global.f32 	[%rd45], %f131;
	mov.f32 	%f198, %f43;
	mov.f32 	%f200, %f45;
	mov.f32 	%f202, %f47;
	mov.f32 	%f204, %f49;
	mov.f32 	%f205, %f42;
$L__BB1_35:
	add.s64 	%rd50, %rd6, %rd4;
	ld.global.nc.f32 	%f60, [%rd50];
	abs.f32 	%f132, %f60;
	setp.equ.f32 	%p30, %f132, 0f7F800000;
	@%p30 bra 	$L__BB1_40;
	sub.f32 	%f133, %f60, %f205;
	abs.f32 	%f134, %f133;
	sub.f32 	%f135, %f133, %f198;
	fma.rn.f32 	%f136, %f1, %f135, 0f00000000;
	sub.f32 	%f137, %f136, %f197;
	add.f32 	%f61, %f198, %f137;
	sub.f32 	%f138, %f61, %f198;
	sub.f32 	%f197, %f138, %f137;
	sub.f32 	%f139, %f61, %f200;
	fma.rn.f32 	%f140, %f2, %f139, 0f00000000;
	sub.f32 	%f141, %f140, %f199;
	add.f32 	%f63, %f200, %f141;
	sub.f32 	%f142, %f63, %f200;
	sub.f32 	%f199, %f142, %f141;
	sub.f32 	%f143, %f134, %f202;
	fma.rn.f32 	%f144, %f1, %f143, 0f00000000;
	sub.f32 	%f145, %f144, %f201;
	add.f32 	%f65, %f202, %f145;
	sub.f32 	%f146, %f65, %f202;
	sub.f32 	%f201, %f146, %f145;
	sub.f32 	%f147, %f65, %f204;
	fma.rn.f32 	%f148, %f2, %f147, 0f00000000;
	sub.f32 	%f149, %f148, %f203;
	add.f32 	%f67, %f204, %f149;
	sub.f32 	%f150, %f67, %f204;
	sub.f32 	%f203, %f150, %f149;
	setp.lt.s32 	%p31, %r78, %r4;
	mov.f32 	%f198, %f61;
	mov.f32 	%f200, %f63;
	mov.f32 	%f202, %f65;
	mov.f32 	%f204, %f67;
	mov.f32 	%f205, %f60;
	@%p31 bra 	$L__BB1_42;
	setp.eq.f32 	%p32, %f67, 0f00000000;
	abs.f32 	%f151, %f67;
	setp.equ.f32 	%p33, %f151, 0f7F800000;
	or.pred  	%p34, %p32, %p33;
	@%p34 bra 	$L__BB1_39;
	div.rn.f32 	%f153, %f63, %f67;
	mul.f32 	%f154, %f153, 0f42C80000;
	max.f32 	%f155, %f154, 0fC2C80000;
	min.f32 	%f156, %f155, 0f42C80000;
	mul.wide.s32 	%rd51, %r77, 4;
	add.s64 	%rd52, %rd1, %rd51;
	st.global.f32 	[%rd52], %f156;
	mov.f32 	%f198, %f61;
	mov.f32 	%f200, %f63;
	mov.f32 	%f202, %f65;
	mov.f32 	%f204, %f67;
	mov.f32 	%f205, %f60;
	bra.uni 	$L__BB1_42;
$L__BB1_39:
	mul.wide.s32 	%rd53, %r77, 4;
	add.s64 	%rd54, %rd1, %rd53;
	mov.b32 	%r68, 2143289344;
	st.global.u32 	[%rd54], %r68;
	mov.f32 	%f198, %f61;
	mov.f32 	%f200, %f63;
	mov.f32 	%f202, %f65;
	mov.f32 	%f204, %f67;
	mov.f32 	%f205, %f60;
	bra.uni 	$L__BB1_42;
$L__BB1_40:
	setp.lt.s32 	%p35, %r78, %r4;
	@%p35 bra 	$L__BB1_42;
	mul.wide.s32 	%rd55, %r77, 4;
	add.s64 	%rd56, %rd1, %rd55;
	mov.b32 	%r69, 2143289344;
	st.global.u32 	[%rd56], %r69;
$L__BB1_42:
	add.s32 	%r79, %r79, 2;
	add.s32 	%r78, %r78, 2;
	add.s32 	%r77, %r77, %r28;
	add.s32 	%r76, %r76, %r28;
	setp.ne.s32 	%p36, %r79, 0;
	@%p36 bra 	$L__BB1_28;
$L__BB1_43:
	ret;

}
	// .globl	tsi_prepare_momentum_f32
.visible .entry tsi_prepare_momentum_f32(
	.param .u64 .ptr .align 1 tsi_prepare_momentum_f32_param_0,
	.param .u32 tsi_prepare_momentum_f32_param_1,
	.param .u32 tsi_prepare_momentum_f32_param_2,
	.param .u64 .ptr .align 1 tsi_prepare_momentum_f32_param_3,
	.param .u64 .ptr .align 1 tsi_prepare_momentum_f32_param_4
)
{
	.reg .pred 	%p<39>;
	.reg .b32 	%r<52>;
	.reg .b32 	%f<102>;
	.reg .b64 	%rd<58>;

	ld.param.u64 	%rd25, [tsi_prepare_momentum_f32_param_0];
	ld.param.u32 	%r28, [tsi_prepare_momentum_f32_param_1];
	ld.param.u32 	%r48, [tsi_prepare_momentum_f32_param_2];
	ld.param.u64 	%rd26, [tsi_prepare_momentum_f32_param_3];
	ld.param.u64 	%rd27, [tsi_prepare_momentum_f32_param_4];
	cvta.to.global.u64 	%rd1, %rd27;
	cvta.to.global.u64 	%rd2, %rd26;
	cvta.to.global.u64 	%rd3, %rd25;
	mov.u32 	%r30, %ctaid.x;
	mov.u32 	%r31, %tid.x;
	or.b32  	%r32, %r30, %r31;
	setp.ne.s32 	%p1, %r32, 0;
	@%p1 bra 	$L__BB2_57;
	setp.lt.s32 	%p2, %r28, 1;
	@%p2 bra 	$L__BB2_13;
	and.b32  	%r1, %r28, 7;
	setp.lt.u32 	%p3, %r28, 8;
	mov.b32 	%r45, 0;
	@%p3 bra 	$L__BB2_5;
	and.b32  	%r45, %r28, 2147483640;
	neg.s32 	%r43, %r45;
	add.s64 	%rd54, %rd2, 16;
	add.s64 	%rd53, %rd1, 16;
$L__BB2_4:
	.pragma "nounroll";
	mov.b32 	%r34, 2143289344;
	st.global.u32 	[%rd54+-16], %r34;
	st.global.u32 	[%rd53+-16], %r34;
	st.global.u32 	[%rd54+-12], %r34;
	st.global.u32 	[%rd53+-12], %r34;
	st.global.u32 	[%rd54+-8], %r34;
	st.global.u32 	[%rd53+-8], %r34;
	st.global.u32 	[%rd54+-4], %r34;
	st.global.u32 	[%rd53+-4], %r34;
	st.global.u32 	[%rd54], %r34;
	st.global.u32 	[%rd53], %r34;
	st.global.u32 	[%rd54+4], %r34;
	st.global.u32 	[%rd53+4], %r34;
	st.global.u32 	[%rd54+8], %r34;
	st.global.u32 	[%rd53+8], %r34;
	st.global.u32 	[%rd54+12], %r34;
	st.global.u32 	[%rd53+12], %r34;
	add.s32 	%r43, %r43, 8;
	add.s64 	%rd54, %rd54, 32;
	add.s64 	%rd53, %rd53, 32;
	setp.ne.s32 	%p4, %r43, 0;
	@%p4 bra 	$L__BB2_4;
$L__BB2_5:
	setp.eq.s32 	%p5, %r1, 0;
	@%p5 bra 	$L__BB2_13;
	and.b32  	%r7, %r28, 3;
	setp.lt.u32 	%p6, %r1, 4;
	@%p6 bra 	$L__BB2_8;
	mul.wide.u32 	%rd28, %r45, 4;
	add.s64 	%rd29, %rd2, %rd28;
	mov.b32 	%r35, 2143289344;
	st.global.u32 	[%rd29], %r35;
	add.s64 	%rd30, %rd1, %rd28;
	st.global.u32 	[%rd30], %r35;
	st.global.u32 	[%rd29+4], %r35;
	st.global.u32 	[%rd30+4], %r35;
	st.global.u32 	[%rd29+8], %r35;
	st.global.u32 	[%rd30+8], %r35;
	st.global.u32 	[%rd29+12], %r35;
	st.global.u32 	[%rd30+12], %r35;
	add.s32 	%r45, %r45, 4;
$L__BB2_8:
	setp.eq.s32 	%p7, %r7, 0;
	@%p7 bra 	$L__BB2_13;
	setp.eq.s32 	%p8, %r7, 1;
	@%p8 bra 	$L__BB2_11;
	mul.wide.u32 	%rd31, %r45, 4;
	add.s64 	%rd32, %rd2, %rd31;
	mov.b32 	%r36, 2143289344;
	st.global.u32 	[%rd32], %r36;
	add.s64 	%rd33, %rd1, %rd31;
	st.global.u32 	[%rd33], %r36;
	st.global.u32 	[%rd32+4], %r36;
	st.global.u32 	[%rd33+4], %r36;
	add.s32 	%r45, %r45, 2;
$L__BB2_11:
	and.b32  	%r37, %r28, 1;
	setp.eq.b32 	%p9, %r37, 1;
	not.pred 	%p10, %p9;
	@%p10 bra 	$L__BB2_13;
	mul.wide.u32 	%rd34, %r45, 4;
	add.s64 	%rd35, %rd2, %rd34;
	mov.b32 	%r38, 2143289344;
	st.global.u32 	[%rd35], %r38;
	add.s64 	%rd36, %rd1, %rd34;
	st.global.u32 	[%rd36], %r38;
$L__BB2_13:
	setp.lt.s32 	%p11, %r48, 0;
	add.s32 	%r12, %r48, 1;
	setp.ge.s32 	%p12, %r12, %r28;
	or.pred  	%p13, %p11, %p12;
	@%p13 bra 	$L__BB2_57;
	mul.wide.u32 	%rd37, %r12, 4;
	add.s64 	%rd38, %rd3, %rd37;
	ld.global.nc.f32 	%f85, [%rd38];
	abs.f32 	%f35, %f85;
	setp.equ.f32 	%p14, %f35, 0f7F800000;
	@%p14 bra 	$L__BB2_57;
	mul.wide.u32 	%rd39, %r48, 4;
	add.s64 	%rd40, %rd3, %rd39;
	ld.global.nc.f32 	%f36, [%rd40];
	sub.f32 	%f37, %f85, %f36;
	add.s64 	%rd42, %rd2, %rd37;
	st.global.f32 	[%rd42], %f37;
	abs.f32 	%f38, %f37;
	add.s64 	%rd43, %rd1, %rd37;
	st.global.f32 	[%rd43], %f38;
	add.s32 	%r50, %r48, 2;
	setp.ge.s32 	%p15, %r50, %r28;
	@%p15 bra 	$L__BB2_57;
	sub.s32 	%r39, %r28, %r48;
	add.s32 	%r14, %r39, -2;
	add.s32 	%r40, %r39, -3;
	and.b32  	%r15, %r14, 7;
	setp.lt.u32 	%p16, %r40, 7;
	@%p16 bra 	$L__BB2_36;
	and.b32  	%r41, %r14, -8;
	neg.s32 	%r47, %r41;
	mul.wide.u32 	%rd44, %r50, 4;
	add.s64 	%rd45, %rd44, 16;
	add.s64 	%rd57, %rd3, %rd45;
	add.s64 	%rd56, %rd2, %rd45;
	add.s64 	%rd55, %rd1, %rd45;
$L__BB2_18:
	.pragma "nounroll";
	ld.global.nc.f32 	%f3, [%rd57+-16];
	abs.f32 	%f39, %f3;
	setp.equ.f32 	%p17, %f39, 0f7F800000;
	@%p17 bra 	$L__BB2_20;
	sub.f32 	%f40, %f3, %f85;
	st.global.f32 	[%rd56+-16], %f40;
	abs.f32 	%f41, %f40;
	st.global.f32 	[%rd55+-16], %f41;
	mov.f32 	%f85, %f3;
$L__BB2_20:
	ld.global.nc.f32 	%f5, [%rd57+-12];
	abs.f32 	%f42, %f5;
	setp.equ.f32 	%p18, %f42, 0f7F800000;
	@%p18 bra 	$L__BB2_22;
	sub.f32 	%f43, %f5, %f85;
	st.global.f32 	[%rd56+-12], %f43;
	abs.f32 	%f44, %f43;
	st.global.f32 	[%rd55+-12], %f44;
	mov.f32 	%f85, %f5;
$L__BB2_22:
	ld.global.nc.f32 	%f7, [%rd57+-8];
	abs.f32 	%f45, %f7;
	setp.equ.f32 	%p19, %f45, 0f7F800000;
	@%p19 bra 	$L__BB2_24;
	sub.f32 	%f46, %f7, %f85;
	st.global.f32 	[%rd56+-8], %f46;
	abs.f32 	%f47, %f46;
	st.global.f32 	[%rd55+-8], %f47;
	mov.f32 	%f85, %f7;
$L__BB2_24:
	ld.global.nc.f32 	%f9, [%rd57+-4];
	abs.f32 	%f48, %f9;
	setp.equ.f32 	%p20, %f48, 0f7F800000;
	@%p20 bra 	$L__BB2_26;
	sub.f32 	%f49, %f9, %f85;
	st.global.f32 	[%rd56+-4], %f49;
	abs.f32 	%f50, %f49;
	st.global.f32 	[%rd55+-4], %f50;
	mov.f32 	%f85, %f9;
$L__BB2_26:
	ld.global.nc.f32 	%f11, [%rd57];
	abs.f32 	%f51, %f11;
	setp.equ.f32 	%p21, %f51, 0f7F800000;
	@%p21 bra 	$L__BB2_28;
	sub.f32 	%f52, %f11, %f85;
	st.global.f32 	[%rd56], %f52;
	abs.f32 	%f53, %f52;
	st.global.f32 	[%rd55], %f53;
	mov.f32 	%f85, %f11;
$L__BB2_28:
	ld.global.nc.f32 	%f13, [%rd57+4];
	abs.f32 	%f54, %f13;
	setp.equ.f32 	%p22, %f54, 0f7F800000;
	@%p22 bra 	$L__BB2_30;
	sub.f32 	%f55, %f13, %f85;
	st.global.f32 	[%rd56+4], %f55;
	abs.f32 	%f56, %f55;
	st.global.f32 	[%rd55+4], %f56;
	mov.f32 	%f85, %f13;
$L__BB2_30:
	ld.global.nc.f32 	%f15, [%rd57+8];
	abs.f32 	%f57, %f15;
	setp.equ.f32 	%p23, %f57, 0f7F800000;
	@%p23 bra 	$L__BB2_32;
	sub.f32 	%f58, %f15, %f85;
	st.global.f32 	[%rd56+8], %f58;
	abs.f32 	%f59, %f58;
	st.global.f32 	[%rd55+8], %f59;
	mov.f32 	%f85, %f15;
$L__BB2_32:
	ld.global.nc.f32 	%f17, [%rd57+12];
	abs.f32 	%f60, %f17;
	setp.equ.f32 	%p24, %f60, 0f7F800000;
	@%p24 bra 	$L__BB2_34;
	sub.f32 	%f61, %f17, %f85;
	st.global.f32 	[%rd56+12], %f61;
	abs.f32 	%f62, %f61;
	st.global.f32 	[%rd55+12], %f62;
	mov.f32 	%f85, %f17;
$L__BB2_34:
	add.s32 	%r48, %r48, 8;
	add.s32 	%r47, %r47, 8;
	add.s64 	%rd57, %rd57, 32;
	add.s64 	%rd56, %rd56, 32;
	add.s64 	%rd55, %rd55, 32;
	setp.ne.s32 	%p25, %r47, 0;
	@%p25 bra 	$L__BB2_18;
	add.s32 	%r50, %r48, 2;
$L__BB2_36:
	setp.eq.s32 	%p26, %r15, 0;
	@%p26 bra 	$L__BB2_57;
	and.b32  	%r23, %r14, 3;
	setp.lt.u32 	%p27, %r15, 4;
	@%p27 bra 	$L__BB2_47;
	mul.wide.u32 	%rd46, %r50, 4;
	add.s64 	%rd19, %rd3, %rd46;
	ld.global.nc.f32 	%f20, [%rd19];
	abs.f32 	%f63, %f20;
	setp.equ.f32 	%p28, %f63, 0f7F800000;
	add.s64 	%rd20, %rd2, %rd46;
	add.s64 	%rd21, %rd1, %rd46;
	@%p28 bra 	$L__BB2_40;
	sub.f32 	%f64, %f20, %f85;
	st.global.f32 	[%rd20], %f64;
	abs.f32 	%f65, %f64;
	st.global.f32 	[%rd21], %f65;
	mov.f32 	%f85, %f20;
$L__BB2_40:
	ld.global.nc.f32 	%f22, [%rd19+4];
	abs.f32 	%f66, %f22;
	setp.equ.f32 	%p29, %f66, 0f7F800000;
	@%p29 bra 	$L__BB2_42;
	sub.f32 	%f67, %f22, %f85;
	st.global.f32 	[%rd20+4], %f67;
	abs.f32 	%f68, %f67;
	st.global.f32 	[%rd21+4], %f68;
	mov.f32 	%f85, %f22;
$L__BB2_42:
	ld.global.nc.f32 	%f24, [%rd19+8];
	abs.f32 	%f69, %f24;
	setp.equ.f32 	%p30, %f69, 0f7F800000;
	@%p30 bra 	$L__BB2_44;
	sub.f32 	%f70, %f24, %f85;
	st.global.f32 	[%rd20+8], %f70;
	abs.f32 	%f71, %f70;
	st.global.f32 	[%rd21+8], %f71;
	mov.f32 	%f85, %f24;
$L__BB2_44:
	ld.global.nc.f32 	%f26, [%rd19+12];
	abs.f32 	%f72, %f26;
	setp.equ.f32 	%p31, %f72, 0f7F800000;
	@%p31 bra 	$L__BB2_46;
	sub.f32 	%f73, %f26, %f85;
	st.global.f32 	[%rd20+12], %f73;
	abs.f32 	%f74, %f73;
	st.global.f32 	[%rd21+12], %f74;
	mov.f32 	%f85, %f26;
$L__BB2_46:
	add.s32 	%r50, %r50, 4;
$L__BB2_47:
	setp.eq.s32 	%p32, %r23, 0;
	@%p32 bra 	$L__BB2_57;
	setp.eq.s32 	%p33, %r23, 1;
	@%p33 bra 	$L__BB2_54;
	mul.wide.u32 	%rd47, %r50, 4;
	add.s64 	%rd22, %rd3, %rd47;
	ld.global.nc.f32 	%f29, [%rd22];
	abs.f32 	%f75, %f29;
	setp.equ.f32 	%p34, %f75, 0f7F800000;
	add.s64 	%rd23, %rd2, %rd47;
	add.s64 	%rd24, %rd1, %rd47;
	@%p34 bra 	$L__BB2_51;
	sub.f32 	%f76, %f29, %f85;
	st.global.f32 	[%rd23], %f76;
	abs.f32 	%f77, %f76;
	st.global.f32 	[%rd24], %f77;
	mov.f32 	%f85, %f29;
$L__BB2_51:
	ld.global.nc.f32 	%f31, [%rd22+4];
	abs.f32 	%f78, %f31;
	setp.equ.f32 	%p35, %f78, 0f7F800000;
	@%p35 bra 	$L__BB2_53;
	sub.f32 	%f79, %f31, %f85;
	st.global.f32 	[%rd23+4], %f79;
	abs.f32 	%f80, %f79;
	st.global.f32 	[%rd24+4], %f80;
	mov.f32 	%f85, %f31;
$L__BB2_53:
	add.s32 	%r50, %r50, 2;
$L__BB2_54:
	and.b32  	%r42, %r14, 1;
	setp.eq.b32 	%p36, %r42, 1;
	not.pred 	%p37, %p36;
	@%p37 bra 	$L__BB2_57;
	mul.wide.u32 	%rd48, %r50, 4;
	add.s64 	%rd49, %rd3, %rd48;
	ld.global.nc.f32 	%f34, [%rd49];
	abs.f32 	%f81, %f34;
	setp.equ.f32 	%p38, %f81, 0f7F800000;
	@%p38 bra 	$L__BB2_57;
	sub.f32 	%f82, %f34, %f85;
	add.s64 	%rd51, %rd2, %rd48;
	st.global.f32 	[%rd51], %f82;
	abs.f32 	%f83, %f82;
	add.s64 	%rd52, %rd1, %rd48;
	st.global.f32 	[%rd52], %f83;
$L__BB2_57:
	ret;

}
	// .globl	tsi_one_series_many_params_tm_f32
.visible .entry tsi_one_series_many_params_tm_f32(
	.param .u64 .ptr .align 1 tsi_one_series_many_params_tm_f32_param_0,
	.param .u64 .ptr .align 1 tsi_one_series_many_params_tm_f32_param_1,
	.param .u64 .ptr .align 1 tsi_one_series_many_params_tm_f32_param_2,
	.param .u64 .ptr .align 1 tsi_one_series_many_params_tm_f32_param_3,
	.param .u32 tsi_one_series_many_params_tm_f32_param_4,
	.param .u32 tsi_one_series_many_params_tm_f32_param_5,
	.param .u32 tsi_one_series_many_params_tm_f32_param_6,
	.param .u64 .ptr .align 1 tsi_one_series_many_params_tm_f32_param_7
)
{
	.reg .pred 	%p<37>;
	.reg .b32 	%r<80>;
	.reg .b32 	%f<190>;
	.reg .b64 	%rd<61>;

	ld.param.u64 	%rd9, [tsi_one_series_many_params_tm_f32_param_0];
	ld.param.u64 	%rd10, [tsi_one_series_many_params_tm_f32_param_1];
	ld.param.u64 	%rd7, [tsi_one_series_many_params_tm_f32_param_2];
	ld.param.u64 	%rd8, [tsi_one_series_many_params_tm_f32_param_3];
	ld.param.u32 	%r37, [tsi_one_series_many_params_tm_f32_param_4];
	ld.param.u32 	%r38, [tsi_one_series_many_params_tm_f32_param_5];
	ld.param.u32 	%r39, [tsi_one_series_many_params_tm_f32_param_6];
	ld.param.u64 	%rd11, [tsi_one_series_many_params_tm_f32_param_7];
	cvta.to.global.u64 	%rd1, %rd11;
	cvta.to.global.u64 	%rd2, %rd10;
	cvta.to.global.u64 	%rd3, %rd9;
	mov.u32 	%r40, %ctaid.x;
	mov.u32 	%r41, %ntid.x;
	mov.u32 	%r42, %tid.x;
	mad.lo.s32 	%r1, %r40, %r41, %r42;
	setp.ge.s32 	%p1, %r1, %r39;
	@%p1 bra 	$L__BB3_43;
	cvta.to.global.u64 	%rd12, %rd7;
	cvta.to.global.u64 	%rd13, %rd8;
	mul.wide.s32 	%rd14, %r1, 4;
	add.s64 	%rd15, %rd12, %rd14;
	ld.global.nc.u32 	%r2, [%rd15];
	add.s64 	%rd16, %rd13, %rd14;
	ld.global.nc.u32 	%r43, [%rd16];
	min.s32 	%r44, %r2, %r43;
	setp.lt.s32 	%p2, %r44, 1;
	@%p2 bra 	$L__BB3_43;
	add.s32 	%r45, %r2, %r38;
	add.s32 	%r4, %r45, %r43;
	cvt.rn.f32.u32 	%f72, %r2;
	add.f32 	%f73, %f72, 0f3F800000;
	mov.f32 	%f74, 0f40000000;
	div.rn.f32 	%f1, %f74, %f73;
	cvt.rn.f32.u32 	%f75, %r43;
	add.f32 	%f76, %f75, 0f3F800000;
	div.rn.f32 	%f2, %f74, %f76;
	min.s32 	%r5, %r4, %r37;
	setp.lt.s32 	%p3, %r5, 1;
	@%p3 bra 	$L__BB3_14;
	and.b32  	%r6, %r5, 7;
	setp.lt.u32 	%p4, %r5, 8;
	mov.b32 	%r73, 0;
	@%p4 bra 	$L__BB3_6;
	and.b32  	%r73, %r5, 2147483640;
	neg.s32 	%r71, %r73;
	shl.b32 	%r9, %r39, 3;
	mul.wide.s32 	%rd19, %r39, 4;
	mov.u32 	%r70, %r1;
$L__BB3_5:
	.pragma "nounroll";
	mul.wide.s32 	%rd17, %r70, 4;
	add.s64 	%rd18, %rd1, %rd17;
	mov.b32 	%r47, 2143289344;
	st.global.u32 	[%rd18], %r47;
	add.s64 	%rd20, %rd18, %rd19;
	st.global.u32 	[%rd20], %r47;
	add.s64 	%rd21, %rd20, %rd19;
	st.global.u32 	[%rd21], %r47;
	add.s64 	%rd22, %rd21, %rd19;
	st.global.u32 	[%rd22], %r47;
	add.s64 	%rd23, %rd22, %rd19;
	st.global.u32 	[%rd23], %r47;
	add.s64 	%rd24, %rd23, %rd19;
	st.global.u32 	[%rd24], %r47;
	add.s64 	%rd25, %rd24, %rd19;
	st.global.u32 	[%rd25], %r47;
	add.s64 	%rd26, %rd25, %rd19;
	st.global.u32 	[%rd26], %r47;
	add.s32 	%r71, %r71, 8;
	add.s32 	%r70, %r70, %r9;
	setp.ne.s32 	%p5, %r71, 0;
	@%p5 bra 	$L__BB3_5;
$L__BB3_6:
	setp.eq.s32 	%p6, %r6, 0;
	@%p6 bra 	$L__BB3_14;
	and.b32  	%r15, %r5, 3;
	setp.lt.u32 	%p7, %r6, 4;
	@%p7 bra 	$L__BB3_9;
	mad.lo.s32 	%r48, %r73, %r39, %r1;
	mul.wide.s32 	%rd27, %r48, 4;
	add.s64 	%rd28, %rd1, %rd27;
	mov.b32 	%r49, 2143289344;
	st.global.u32 	[%rd28], %r49;
	mul.wide.s32 	%rd29, %r39, 4;
	add.s64 	%rd30, %rd28, %rd29;
	st.global.u32 	[%rd30], %r49;
	add.s64 	%rd31, %rd30, %rd29;
	st.global.u32 	[%rd31], %r49;
	add.s64 	%rd32, %rd31, %rd29;
	st.global.u32 	[%rd32], %r49;
	add.s32 	%r73, %r73, 4;
$L__BB3_9:
	setp.eq.s32 	%p8, %r15, 0;
	@%p8 bra 	$L__BB3_14;
	setp.eq.s32 	%p9, %r15, 1;
	@%p9 bra 	$L__BB3_12;
	mad.lo.s32 	%r50, %r73, %r39, %r1;
	mul.wide.s32 	%rd33, %r50, 4;
	add.s64 	%rd34, %rd1, %rd33;
	mov.b32 	%r51, 2143289344;
	st.global.u32 	[%rd34], %r51;
	mul.wide.s32 	%rd35, %r39, 4;
	add.s64 	%rd36, %rd34, %rd35;
	st.global.u32 	[%rd36], %r51;
	add.s32 	%r73, %r73, 2;
$L__BB3_12:
	and.b32  	%r52, %r5, 1;
	setp.eq.b32 	%p10, %r52, 1;
	not.pred 	%p11, %p10;
	@%p11 bra 	$L__BB3_14;
	mad.lo.s32 	%r53, %r73, %r39, %r1;
	mul.wide.s32 	%rd37, %r53, 4;
	add.s64 	%rd38, %rd1, %rd37;
	mov.b32 	%r54, 2143289344;
	st.global.u32 	[%rd38], %r54;
$L__BB3_14:
	add.s32 	%r55, %r38, 1;
	setp.ge.s32 	%p12, %r55, %r37;
	@%p12 bra 	$L__BB3_43;
	mul.wide.s32 	%rd39, %r38, 4;
	add.s64 	%rd4, %rd3, %rd39;
	ld.global.nc.f32 	%f185, [%rd4+4];
	abs.f32 	%f189, %f185;
	setp.equ.f32 	%p13, %f189, 0f7F800000;
	@%p13 bra 	$L__BB3_43;
	add.s32 	%r75, %r38, 2;
	setp.ge.s32 	%p14, %r75, %r37;
	@%p14 bra 	$L__BB3_43;
	sub.s32 	%r56, %r37, %r38;
	and.b32  	%r57, %r56, 1;
	setp.eq.b32 	%p15, %r57, 1;
	not.pred 	%p16, %p15;
	mov.f32 	%f188, 0f00000000;
	mov.f32 	%f187, %f189;
	mov.f32 	%f186, %f188;
	mov.f32 	%f184, %f188;
	mov.f32 	%f183, %f185;
	mov.f32 	%f182, %f188;
	@%p16 bra 	$L__BB3_26;
	ld.global.nc.f32 	%f5, [%rd4+8];
	abs.f32 	%f78, %f5;
	setp.equ.f32 	%p17, %f78, 0f7F800000;
	mov.f32 	%f182, 0f00000000;
	mov.f32 	%f184, 0f00000000;
	mov.f32 	%f186, 0f00000000;
	mov.f32 	%f188, 0f00000000;
	@%p17 bra 	$L__BB3_23;
	add.s64 	%rd41, %rd2, %rd39;
	ld.global.nc.f32 	%f79, [%rd41+8];
	sub.f32 	%f80, %f5, %f185;
	fma.rn.f32 	%f81, %f1, %f80, 0f00000000;
	add.f32 	%f183, %f185, %f81;
	sub.f32 	%f82, %f183, %f185;
	sub.f32 	%f182, %f82, %f81;
	fma.rn.f32 	%f83, %f2, %f82, 0f00000000;
	add.f32 	%f8, %f185, %f83;
	sub.f32 	%f84, %f8, %f185;
	sub.f32 	%f184, %f84, %f83;
	sub.f32 	%f85, %f79, %f189;
	fma.rn.f32 	%f86, %f1, %f85, 0f00000000;
	add.f32 	%f187, %f189, %f86;
	sub.f32 	%f87, %f187, %f189;
	sub.f32 	%f186, %f87, %f86;
	fma.rn.f32 	%f88, %f2, %f87, 0f00000000;
	add.f32 	%f12, %f189, %f88;
	sub.f32 	%f89, %f12, %f189;
	sub.f32 	%f188, %f89, %f88;
	setp.lt.s32 	%p18, %r75, %r4;
	mov.f32 	%f185, %f8;
	mov.f32 	%f189, %f12;
	@%p18 bra 	$L__BB3_25;
	setp.eq.f32 	%p19, %f12, 0f00000000;
	abs.f32 	%f90, %f12;
	setp.equ.f32 	%p20, %f90, 0f7F800000;
	or.pred  	%p21, %p19, %p20;
	@%p21 bra 	$L__BB3_22;
	div.rn.f32 	%f92, %f8, %f12;
	mul.f32 	%f93, %f92, 0f42C80000;
	max.f32 	%f94, %f93, 0fC2C80000;
	min.f32 	%f95, %f94, 0f42C80000;
	mad.lo.s32 	%r58, %r75, %r39, %r1;
	mul.wide.s32 	%rd42, %r58, 4;
	add.s64 	%rd43, %rd1, %rd42;
	st.global.f32 	[%rd43], %f95;
	mov.f32 	%f185, %f8;
	mov.f32 	%f189, %f12;
	bra.uni 	$L__BB3_25;
$L__BB3_22:
	mad.lo.s32 	%r59, %r75, %r39, %r1;
	mul.wide.s32 	%rd44, %r59, 4;
	add.s64 	%rd45, %rd1, %rd44;
	mov.b32 	%r60, 2143289344;
	st.global.u32 	[%rd45], %r60;
	mov.f32 	%f185, %f8;
	mov.f32 	%f189, %f12;
	bra.uni 	$L__BB3_25;
$L__BB3_23:
	setp.lt.s32 	%p22, %r75, %r4;
	mov.f32 	%f183, %f185;
	mov.f32 	%f187, %f189;
	@%p22 bra 	$L__BB3_25;
	mad.lo.s32 	%r61, %r75, %r39, %r1;
	mul.wide.s32 	%rd46, %r61, 4;
	add.s64 	%rd47, %rd1, %rd46;
	mov.b32 	%r62, 2143289344;
	st.global.u32 	[%rd47], %r62;
	mov.f32 	%f183, %f185;
	mov.f32 	%f187, %f189;
$L__BB3_25:
	add.s32 	%r75, %r38, 3;
$L__BB3_26:
	add.s32 	%r63, %r37, -3;
	setp.eq.s32 	%p23, %r63, %r38;
	@%p23 bra 	$L__BB3_43;
	sub.s32 	%r79, %r75, %r37;
	add.s32 	%r78, %r75, 1;
	mul.lo.s32 	%r64, %r75, %r39;
	add.s32 	%r65, %r64, %r39;
	add.s32 	%r77, %r1, %r65;
	shl.b32 	%r26, %r39, 1;
	add.s32 	%r76, %r1, %r64;
$L__BB3_28:
	add.s32 	%r32, %r78, -1;
	mul.wide.s32 	%rd48, %r32, 4;
	add.s64 	%rd5, %rd3, %rd48;
	ld.global.nc.f32 	%f38, [%rd5];
	abs.f32 	%f98, %f38;
	setp.ne.f32 	%p24, %f98, 0f7F800000;
	add.s64 	%rd6, %rd2, %rd48;
	@%p24 bra 	$L__BB3_31;
	setp.lt.s32 	%p29, %r32, %r4;
	@%p29 bra 	$L__BB3_35;
	mul.wide.s32 	%rd53, %r76, 4;
	add.s64 	%rd54, %rd1, %rd53;
	mov.b32 	%r67, 2143289344;
	st.global.u32 	[%rd54], %r67;
	bra.uni 	$L__BB3_35;
$L__BB3_31:
	ld.global.nc.f32 	%f99, [%rd6];
	sub.f32 	%f100, %f38, %f183;
	fma.rn.f32 	%f101, %f1, %f100, 0f00000000;
	sub.f32 	%f102, %f101, %f182;
	add.f32 	%f39, %f183, %f102;
	sub.f32 	%f103, %f39, %f183;
	sub.f32 	%f182, %f103, %f102;
	sub.f32 	%f104, %f39, %f185;
	fma.rn.f32 	%f105, %f2, %f104, 0f00000000;
	sub.f32 	%f106, %f105, %f184;
	add.f32 	%f41, %f185, %f106;
	sub.f32 	%f107, %f41, %f185;
	sub.f32 	%f184, %f107, %f106;
	sub.f32 	%f108, %f99, %f187;
	fma.rn.f32 	%f109, %f1, %f108, 0f00000000;
	sub.f32 	%f110, %f109, %f186;
	add.f32 	%f43, %f187, %f110;
	sub.f32 	%f111, %f43, %f187;
	sub.f32 	%f186, %f111, %f110;
	sub.f32 	%f112, %f43, %f189;
	fma.rn.f32 	%f113, %f2, %f112, 0f00000000;
	sub.f32 	%f114, %f113, %f188;
	add.f32 	%f45, %f189, %f114;
	sub.f32 	%f115, %f45, %f189;
	sub.f32 	%f188, %f115, %f114;
	setp.lt.s32 	%p25, %r32, %r4;
	mov.f32 	%f183, %f39;
	mov.f32 	%f185, %f41;
	mov.f32 	%f187, %f43;
	mov.f32 	%f189, %f45;
	@%p25 bra 	$L__BB3_35;
	setp.neu.f32 	%p26, %f45, 0f00000000;
	abs.f32 	%f116, %f45;
	setp.ne.f32 	%p27, %f116, 0f7F800000;
	and.pred  	%p28, %p26, %p27;
	@%p28 bra 	$L__BB3_34;
	mul.wide.s32 	%rd51, %r76, 4;
	add.s64 	%rd52, %rd1, %rd51;
	mov.b32 	%r66, 2143289344;
	st.global.u32 	[%rd52], %r66;
	mov.f32 	%f183, %f39;
	mov.f32 	%f185, %f41;
	mov.f32 	%f187, %f43;
	mov.f32 	%f189, %f45;
	bra.uni 	$L__BB3_35;
$L__BB3_34:
	div.rn.f32 	%f118, %f41, %f45;
	mul.f32 	%f119, %f118, 0f42C80000;
	max.f32 	%f120, %f119, 0fC2C80000;
	min.f32 	%f121, %f120, 0f42C80000;
	mul.wide.s32 	%rd49, %r76, 4;
	add.s64 	%rd50, %rd1, %rd49;
	st.global.f32 	[%rd50], %f121;
	mov.f32 	%f183, %f39;
	mov.f32 	%f185, %f41;
	mov.f32 	%f187, %f43;
	mov.f32 	%f189, %f45;
$L__BB3_35:
	ld.global.nc.f32 	%f55, [%rd5+4];
	abs.f32 	%f122, %f55;
	setp.equ.f32 	%p30, %f122, 0f7F800000;
	@%p30 bra 	$L__BB3_40;
	ld.global.nc.f32 	%f123, [%rd6+4];
	sub.f32 	%f124, %f55, %f183;
	fma.rn.f32 	%f125, %f1, %f124, 0f00000000;
	sub.f32 	%f126, %f125, %f182;
	add.f32 	%f56, %f183, %f126;
	sub.f32 	%f127, %f56, %f183;
	sub.f32 	%f182, %f127, %f126;
	sub.f32 	%f128, %f56, %f185;
	fma.rn.f32 	%f129, %f2, %f128, 0f00000000;
	sub.f32 	%f130, %f129, %f184;
	add.f32 	%f58, %f185, %f130;
	sub.f32 	%f131, %f58, %f185;
	sub.f32 	%f184, %f131, %f130;
	sub.f32 	%f132, %f123, %f187;
	fma.rn.f32 	%f133, %f1, %f132, 0f00000000;
	sub.f32 	%f134, %f133, %f186;
	add.f32 	%f60, %f187, %f134;
	sub.f32 	%f135, %f60, %f187;
	sub.f32 	%f186, %f135, %f134;
	sub.f32 	%f136, %f60, %f189;
	fma.rn.f32 	%f137, %f2, %f136, 0f00000000;
	sub.f32 	%f138, %f137, %f188;
	add.f32 	%f62, %f189, %f138;
	sub.f32 	%f139, %f62, %f189;
	sub.f32 	%f188, %f139, %f138;
	setp.lt.s32 	%p31, %r78, %r4;
	mov.f32 	%f183, %f56;
	mov.f32 	%f185, %f58;
	mov.f32 	%f187, %f60;
	mov.f32 	%f189, %f62;
	@%p31 bra 	$L__BB3_42;
	setp.eq.f32 	%p32, %f62, 0f00000000;
	abs.f32 	%f140, %f62;
	setp.equ.f32 	%p33, %f140, 0f7F800000;
	or.pred  	%p34, %p32, %p33;
	@%p34 bra 	$L__BB3_39;
	div.rn.f32 	%f142, %f58, %f62;
	mul.f32 	%f143, %f142, 0f42C80000;
	max.f32 	%f144, %f143, 0fC2C80000;
	min.f32 	%f145, %f144, 0f42C80000;
	mul.wide.s32 	%rd55, %r77, 4;
	add.s64 	%rd56, %rd1, %rd55;
	st.global.f32 	[%rd56], %f145;
	mov.f32 	%f183, %f56;
	mov.f32 	%f185, %f58;
	mov.f32 	%f187, %f60;
	mov.f32 	%f189, %f62;
	bra.uni 	$L__BB3_42;
$L__BB3_39:
	mul.wide.s32 	%rd57, %r77, 4;
	add.s64 	%rd58, %rd1, %rd57;
	mov.b32 	%r68, 2143289344;
	st.global.u32 	[%rd58], %r68;
	mov.f32 	%f183, %f56;
	mov.f32 	%f185, %f58;
	mov.f32 	%f187, %f60;
	mov.f32 	%f189, %f62;
	bra.uni 	$L__BB3_42;
$L__BB3_40:
	setp.lt.s32 	%p35, %r78, %r4;
	@%p35 bra 	$L__BB3_42;
	mul.wide.s32 	%rd59, %r77, 4;
	add.s64 	%rd60, %rd1, %rd59;
	mov.b32 	%r69, 2143289344;
	st.global.u32 	[%rd60], %r69;
$L__BB3_42:
	add.s32 	%r79, %r79, 2;
	add.s32 	%r78, %r78, 2;
	add.s32 	%r77, %r77, %r26;
	add.s32 	%r76, %r76, %r26;
	setp.ne.s32 	%p36, %r79, 0;
	@%p36 bra 	$L__BB3_28;
$L__BB3_43:
	ret;

}
	// .globl	transpose_tm_to_rm_f32
.visible .entry transpose_tm_to_rm_f32(
	.param .u64 .ptr .align 1 transpose_tm_to_rm_f32_param_0,
	.param .u32 transpose_tm_to_rm_f32_param_1,
	.param .u32 transpose_tm_to_rm_f32_param_2,
	.param .u64 .ptr .align 1 transpose_tm_to_rm_f32_param_3
)
{
	.reg .pred 	%p<25>;
	.reg .b32 	%r<37>;
	.reg .b32 	%f<9>;
	.reg .b64 	%rd<21>;
	// demoted variable
	.shared .align 4 .b8 _ZZ22transpose_tm_to_rm_f32E4tile[4224];
	ld.param.u64 	%rd3, [transpose_tm_to_rm_f32_param_0];
	ld.param.u32 	%r20, [transpose_tm_to_rm_f32_param_1];
	ld.param.u32 	%r19, [transpose_tm_to_rm_f32_param_2];
	ld.param.u64 	%rd4, [transpose_tm_to_rm_f32_param_3];
	cvta.to.global.u64 	%rd1, %rd3;
	cvta.to.global.u64 	%rd2, %rd4;
	mov.u32 	%r21, %ctaid.x;
	shl.b32 	%r1, %r21, 5;
	mov.u32 	%r2, %tid.x;
	add.s32 	%r3, %r1, %r2;
	mov.u32 	%r22, %ctaid.y;
	shl.b32 	%r4, %r22, 5;
	mov.u32 	%r5, %tid.y;
	add.s32 	%r23, %r4, %r5;
	setp.ge.s32 	%p1, %r3, %r19;
	shl.b32 	%r24, %r2, 2;
	mov.u32 	%r25, _ZZ22transpose_tm_to_rm_f32E4tile;
	add.s32 	%r7, %r25, %r24;
	setp.ge.s32 	%p2, %r23, %r20;
	mad.lo.s32 	%r8, %r5, 132, %r7;
	or.pred  	%p3, %p1, %p2;
	@%p3 bra 	$L__BB4_2;
	mad.lo.s32 	%r26, %r23, %r19, %r3;
	mul.wide.s32 	%rd5, %r26, 4;
	add.s64 	%rd6, %rd1, %rd5;
	ld.global.nc.f32 	%f1, [%rd6];
	st.shared.f32 	[%r8], %f1;
$L__BB4_2:
	setp.ge.s32 	%p4, %r3, %r19;
	add.s32 	%r9, %r23, 8;
	setp.ge.s32 	%p5, %r9, %r20;
	or.pred  	%p6, %p4, %p5;
	@%p6 bra 	$L__BB4_4;
	mad.lo.s32 	%r27, %r9, %r19, %r3;
	mul.wide.s32 	%rd7, %r27, 4;
	add.s64 	%rd8, %rd1, %rd7;
	ld.global.nc.f32 	%f2, [%rd8];
	st.shared.f32 	[%r8+1056], %f2;
$L__BB4_4:
	setp.ge.s32 	%p7, %r3, %r19;
	add.s32 	%r10, %r23, 16;
	setp.ge.s32 	%p8, %r10, %r20;
	or.pred  	%p9, %p7, %p8;
	@%p9 bra 	$L__BB4_6;
	mad.lo.s32 	%r28, %r10, %r19, %r3;
	mul.wide.s32 	%rd9, %r28, 4;
	add.s64 	%rd10, %rd1, %rd9;
	ld.global.nc.f32 	%f3, [%rd10];
	st.shared.f32 	[%r8+2112], %f3;
$L__BB4_6:
	setp.ge.s32 	%p10, %r3, %r19;
	add.s32 	%r11, %r23, 24;
	setp.ge.s32 	%p11, %r11, %r20;
	or.pred  	%p12, %p10, %p11;
	@%p12 bra 	$L__BB4_8;
	mad.lo.s32 	%r29, %r11, %r19, %r3;
	mul.wide.s32 	%rd11, %r29, 4;
	add.s64 	%rd12, %rd1, %rd11;
	ld.global.nc.f32 	%f4, [%rd12];
	st.shared.f32 	[%r8+3168], %f4;
$L__BB4_8:
	bar.sync 	0;
	add.s32 	%r12, %r4, %r2;
	add.s32 	%r13, %r1, %r5;
	setp.ge.s32 	%p13, %r12, %r20;
	shl.b32 	%r30, %r2, 7;
	add.s32 	%r31, %r7, %r30;
	setp.ge.s32 	%p14, %r13, %r19;
	shl.b32 	%r32, %r5, 2;
	add.s32 	%r14, %r31, %r32;
	or.pred  	%p15, %p13, %p14;
	@%p15 bra 	$L__BB4_10;
	ld.shared.f32 	%f5, [%r14];
	mad.lo.s32 	%r33, %r13, %r20, %r12;
	mul.wide.s32 	%rd13, %r33, 4;
	add.s64 	%rd14, %rd2, %rd13;
	st.global.f32 	[%rd14], %f5;
$L__BB4_10:
	setp.ge.s32 	%p16, %r12, %r20;
	add.s32 	%r15, %r13, 8;
	setp.ge.s32 	%p17, %r15, %r19;
	or.pred  	%p18, %p16, %p17;
	@%p18 bra 	$L__BB4_12;
	ld.shared.f32 	%f6, [%r14+32];
	mad.lo.s32 	%r34, %r15, %r20, %r12;
	mul.wide.s32 	%rd15, %r34, 4;
	add.s64 	%rd16, %rd2, %rd15;
	st.global.f32 	[%rd16], %f6;
$L__BB4_12:
	setp.ge.s32 	%p19, %r12, %r20;
	add.s32 	%r16, %r13, 16;
	setp.ge.s32 	%p20, %r16, %r19;
	or.pred  	%p21, %p19, %p20;
	@%p21 bra 	$L__BB4_14;
	ld.shared.f32 	%f7, [%r14+64];
	mad.lo.s32 	%r35, %r16, %r20, %r12;
	mul.wide.s32 	%rd17, %r35, 4;
	add.s64 	%rd18, %rd2, %rd17;
	st.global.f32 	[%rd18], %f7;
$L__BB4_14:
	setp.ge.s32 	%p22, %r12, %r20;
	add.s32 	%r17, %r13, 24;
	setp.ge.s32 	%p23, %r17, %r19;
	or.pred  	%p24, %p22, %p23;
	@%p24 bra 	$L__BB4_16;
	ld.shared.f32 	%f8, [%r14+96];
	mad.lo.s32 	%r36, %r17, %r20, %r12;
	mul.wide.s32 	%rd19, %r36, 4;
	add.s64 	%rd20, %rd2, %rd19;
	st.global.f32 	[%rd20], %f8;
$L__BB4_16:
	ret;

}


// ===== COMPILED SASS (sm_100) =====

	.target	sm_100

	.elftype	@"ET_EXEC"


//--------------------- .note.nv.tkinfo           --------------------------
	.section	.note.nv.tkinfo,"",@"SHT_NOTE"
	.sectionflags	@"SHF_NOTE_NV_TKINFO"
	.tkinfo
        /*0018*/ 	.word	0x00000002
        /*0030*/ 	.string	""
        /*0030*/ 	.string	"ptxas"
        /*0030*/ 	.string	"Cuda compilation tools, release 13.0, V13.0.88"
        /*0030*/ 	.string	"Build cuda_13.0.r13.0/compiler.36424714_0"
        /*0030*/ 	.string	"-arch sm_100 -m 64 "



//--------------------- .note.nv.cuinfo           --------------------------
	.section	.note.nv.cuinfo,"",@"SHT_NOTE"
	.sectionflags	@"SHF_NOTE_NV_CUINFO"
        /*0018*/ 	.short	0x0002
        /*001a*/ 	.short	0x0064
        /*001c*/ 	.short	0x0082
	.zero		2


//--------------------- .nv.info                  --------------------------
	.section	.nv.info,"",@"SHT_CUDA_INFO"
	.align	4


	//----- nvinfo : EIATTR_REGCOUNT
	.align		4
        /*0000*/ 	.byte	0x04, 0x2f
        /*0002*/ 	.short	(.L_1 - .L_0)
	.align		4
.L_0:
        /*0004*/ 	.word	index@(tsi_batch_f32)
        /*0008*/ 	.word	0x0000001e


	//----- nvinfo : EIATTR_FRAME_SIZE
	.align		4
.L_1:
        /*000c*/ 	.byte	0x04, 0x11
        /*000e*/ 	.short	(.L_3 - .L_2)
	.align		4
.L_2:
        /*0010*/ 	.word	index@($__internal_2_$__cuda_sm3x_div_rn_noftz_f32_slowpath)
        /*0014*/ 	.word	0x00000000


	//----- nvinfo : EIATTR_FRAME_SIZE
	.align		4
.L_3:
        /*0018*/ 	.byte	0x04, 0x11
        /*001a*/ 	.short	(.L_5 - .L_4)
	.align		4
.L_4:
        /*001c*/ 	.word	index@(tsi_batch_f32)
        /*0020*/ 	.word	0x00000000


	//----- nvinfo : EIATTR_REGCOUNT
	.align		4
.L_5:
        /*0024*/ 	.byte	0x04, 0x2f
        /*0026*/ 	.short	(.L_7 - .L_6)
	.align		4
.L_6:
        /*0028*/ 	.word	index@(tsi_many_series_one_param_f32)
        /*002c*/ 	.word	0x00000020


	//----- nvinfo : EIATTR_FRAME_SIZE
	.align		4
.L_7:
        /*0030*/ 	.byte	0x04, 0x11
        /*0032*/ 	.short	(.L_9 - .L_8)
	.align		4
.L_8:
        /*0034*/ 	.word	index@($__internal_1_$__cuda_sm3x_div_rn_noftz_f32_slowpath)
        /*0038*/ 	.word	0x00000000


	//----- nvinfo : EIATTR_FRAME_SIZE
	.align		4
.L_9:
        /*003c*/ 	.byte	0x04, 0x11
        /*003e*/ 	.short	(.L_11 - .L_10)
	.align		4
.L_10:
        /*0040*/ 	.word	index@(tsi_many_series_one_param_f32)
        /*0044*/ 	.word	0x00000000


	//----- nvinfo : EIATTR_REGCOUNT
	.align		4
.L_11:
        /*0048*/ 	.byte	0x04, 0x2f
        /*004a*/ 	.short	(.L_13 - .L_12)
	.align		4
.L_12:
        /*004c*/ 	.word	index@(tsi_prepare_momentum_f32)
        /*0050*/ 	.word	0x00000020


	//----- nvinfo : EIATTR_FRAME_SIZE
	.align		4
.L_13:
        /*0054*/ 	.byte	0x04, 0x11
        /*0056*/ 	.short	(.L_15 - .L_14)
	.align		4
.L_14:
        /*0058*/ 	.word	index@(tsi_prepare_momentum_f32)
        /*005c*/ 	.word	0x00000000


	//----- nvinfo : EIATTR_REGCOUNT
	.align		4
.L_15:
        /*0060*/ 	.byte	0x04, 0x2f
        /*0062*/ 	.short	(.L_17 - .L_16)
	.align		4
.L_16:
        /*0064*/ 	.word	index@(tsi_one_series_many_params_tm_f32)
        /*0068*/ 	.word	0x00000024


	//----- nvinfo : EIATTR_FRAME_SIZE
	.align		4
.L_17:
        /*006c*/ 	.byte	0x04, 0x11
        /*006e*/ 	.short	(.L_19 - .L_18)
	.align		4
.L_18:
        /*0070*/ 	.word	index@($__internal_0_$__cuda_sm3x_div_rn_noftz_f32_slowpath)
        /*0074*/ 	.word	0x00000000


	//----- nvinfo : EIATTR_FRAME_SIZE
	.align		4
.L_19:
        /*0078*/ 	.byte	0x04, 0x11
        /*007a*/ 	.short	(.L_21 - .L_20)
	.align		4
.L_20:
        /*007c*/ 	.word	index@(tsi_one_series_many_params_tm_f32)
        /*0080*/ 	.word	0x00000000


	//----- nvinfo : EIATTR_REGCOUNT
	.align		4
.L_21:
        /*0084*/ 	.byte	0x04, 0x2f
        /*0086*/ 	.short	(.L_23 - .L_22)
	.align		4
.L_22:
        /*0088*/ 	.word	index@(transpose_tm_to_rm_f32)
        /*008c*/ 	.word	0x00000019


	//----- nvinfo : EIATTR_FRAME_SIZE
	.align		4
.L_23:
        /*0090*/ 	.byte	0x04, 0x11
        /*0092*/ 	.short	(.L_25 - .L_24)
	.align		4
.L_24:
        /*0094*/ 	.word	index@(transpose_tm_to_rm_f32)
        /*0098*/ 	.word	0x00000000


	//----- nvinfo : EIATTR_MIN_STACK_SIZE
	.align		4
.L_25:
        /*009c*/ 	.byte	0x04, 0x12
        /*009e*/ 	.short	(.L_27 - .L_26)
	.align		4
.L_26:
        /*00a0*/ 	.word	index@(transpose_tm_to_rm_f32)
        /*00a4*/ 	.word	0x00000000


	//----- nvinfo : EIATTR_MIN_STACK_SIZE
	.align		4
.L_27:
        /*00a8*/ 	.byte	0x04, 0x12
        /*00aa*/ 	.short	(.L_29 - .L_28)
	.align		4
.L_28:
        /*00ac*/ 	.word	index@(tsi_one_series_many_params_tm_f32)
        /*00b0*/ 	.word	0x00000000


	//----- nvinfo : EIATTR_MIN_STACK_SIZE
	.align		4
.L_29:
        /*00b4*/ 	.byte	0x04, 0x12
        /*00b6*/ 	.short	(.L_31 - .L_30)
	.align		4
.L_30:
        /*00b8*/ 	.word	index@(tsi_prepare_momentum_f32)
        /*00bc*/ 	.word	0x00000000


	//----- nvinfo : EIATTR_MIN_STACK_SIZE
	.align		4
.L_31:
        /*00c0*/ 	.byte	0x04, 0x12
        /*00c2*/ 	.short	(.L_33 - .L_32)
	.align		4
.L_32:
        /*00c4*/ 	.word	index@(tsi_many_series_one_param_f32)
        /*00c8*/ 	.word	0x00000000


	//----- nvinfo : EIATTR_MIN_STACK_SIZE
	.align		4
.L_33:
        /*00cc*/ 	.byte	0x04, 0x12
        /*00ce*/ 	.short	(.L_35 - .L_34)
	.align		4
.L_34:
        /*00d0*/ 	.word	index@(tsi_batch_f32)
        /*00d4*/ 	.word	0x00000000
.L_35:


//--------------------- .nv.compat                --------------------------
	.section	.nv.compat,"",@"SHT_CUDA_COMPAT_INFO"
	.align	4
        /*0000*/ 	.byte	0x02, 0x09, 0x00, 0x00, 0x02, 0x02, 0x01, 0x00, 0x02, 0x05, 0x05, 0x00, 0x03, 0x07, 0x01, 0x01
        /*0010*/ 	.byte	0x02, 0x03, 0x00, 0x00, 0x02, 0x06, 0x01, 0x00, 0x04, 0x0b, 0x08, 0x00, 0x01, 0x00, 0x00, 0x00
        /*0020*/ 	.byte	0x00, 0x00, 0x00, 0x00


//--------------------- .nv.info.transpose_tm_to_rm_f32 --------------------------
	.section	.nv.info.transpose_tm_to_rm_f32,"",@"SHT_CUDA_INFO"
	.sectionflags	@""
	.align	4


	//----- nvinfo : EIATTR_CUDA_API_VERSION
	.align		4
        /*0000*/ 	.byte	0x04, 0x37
        /*0002*/ 	.short	(.L_37 - .L_36)
.L_36:
        /*0004*/ 	.word	0x00000082


	//----- nvinfo : EIATTR_KPARAM_INFO
	.align		4
.L_37:
        /*0008*/ 	.byte	0x04, 0x17
        /*000a*/ 	.short	(.L_39 - .L_38)
.L_38:
        /*000c*/ 	.word	0x00000000
        /*0010*/ 	.short	0x0003
        /*0012*/ 	.short	0x0010
        /*0014*/ 	.byte	0x00, 0xf5, 0x21, 0x00


	//----- nvinfo : EIATTR_KPARAM_INFO
	.align		4
.L_39:
        /*0018*/ 	.byte	0x04, 0x17
        /*001a*/ 	.short	(.L_41 - .L_40)
.L_40:
        /*001c*/ 	.word	0x00000000
        /*0020*/ 	.short	0x0002
        /*0022*/ 	.short	0x000c
        /*0024*/ 	.byte	0x00, 0xf0, 0x11, 0x00


	//----- nvinfo : EIATTR_KPARAM_INFO
	.align		4
.L_41:
        /*0028*/ 	.byte	0x04, 0x17
        /*002a*/ 	.short	(.L_43 - .L_42)
.L_42:
        /*002c*/ 	.word	0x00000000
        /*0030*/ 	.short	0x0001
        /*0032*/ 	.short	0x0008
        /*0034*/ 	.byte	0x00, 0xf0, 0x11, 0x00


	//----- nvinfo : EIATTR_KPARAM_INFO
	.align		4
.L_43:
        /*0038*/ 	.byte	0x04, 0x17
        /*003a*/ 	.short	(.L_45 - .L_44)
.L_44:
        /*003c*/ 	.word	0x00000000
        /*0040*/ 	.short	0x0000
        /*0042*/ 	.short	0x0000
        /*0044*/ 	.byte	0x00, 0xf5, 0x21, 0x00


	//----- nvinfo : EIATTR_SPARSE_MMA_MASK
	.align		4
.L_45:
        /*0048*/ 	.byte	0x03, 0x50
        /*004a*/ 	.short	0x0000


	//----- nvinfo : EIATTR_MAXREG_COUNT
	.align		4
        /*004c*/ 	.byte	0x03, 0x1b
        /*004e*/ 	.short	0x00ff


	//----- nvinfo : EIATTR_NUM_BARRIERS
	.align		4
        /*0050*/ 	.byte	0x02, 0x4c
        /*0052*/ 	.byte	0x01
	.zero		1


	//----- nvinfo : EIATTR_MERCURY_ISA_VERSION
	.align		4
        /*0054*/ 	.byte	0x03, 0x5f
        /*0056*/ 	.short	0x0101


	//----- nvinfo : EIATTR_VRC_CTA_INIT_COUNT
	.align		4
        /*0058*/ 	.byte	0x02, 0x4a
	.zero		1
	.zero		1


	//----- nvinfo : EIATTR_EXIT_INSTR_OFFSETS
	.align		4
        /*005c*/ 	.byte	0x04, 0x1c
        /*005e*/ 	.short	(.L_47 - .L_46)


	//   ....[0]....
.L_46:
        /*0060*/ 	.word	0x000004c0


	//   ....[1]....
        /*0064*/ 	.word	0x00000520


	//----- nvinfo : EIATTR_CBANK_PARAM_SIZE
	.align		4
.L_47:
        /*0068*/ 	.byte	0x03, 0x19
        /*006a*/ 	.short	0x0018


	//----- nvinfo : EIATTR_PARAM_CBANK
	.align		4
        /*006c*/ 	.byte	0x04, 0x0a
        /*006e*/ 	.short	(.L_49 - .L_48)
	.align		4
.L_48:
        /*0070*/ 	.word	index@(.nv.constant0.transpose_tm_to_rm_f32)
        /*0074*/ 	.short	0x0380
        /*0076*/ 	.short	0x0018


	//----- nvinfo : EIATTR_SW_WAR
	.align		4
.L_49:
        /*0078*/ 	.byte	0x04, 0x36
        /*007a*/ 	.short	(.L_51 - .L_50)
.L_50:
        /*007c*/ 	.word	0x00000008
.L_51:


//--------------------- .nv.info.tsi_one_series_many_params_tm_f32 --------------------------
	.section	.nv.info.tsi_one_series_many_params_tm_f32,"",@"SHT_CUDA_INFO"
	.sectionflags	@""
	.align	4


	//----- nvinfo : EIATTR_CUDA_API_VERSION
	.align		4
        /*0000*/ 	.byte	0x04, 0x37
        /*0002*/ 	.short	(.L_53 - .L_52)
.L_52:
        /*0004*/ 	.word	0x00000082


	//----- nvinfo : EIATTR_KPARAM_INFO
	.align		4
.L_53:
        /*0008*/ 	.byte	0x04, 0x17
        /*000a*/ 	.short	(.L_55 - .L_54)
.L_54:
        /*000c*/ 	.word	0x00000000
        /*0010*/ 	.short	0x0007
        /*0012*/ 	.short	0x0030
        /*0014*/ 	.byte	0x00, 0xf5, 0x21, 0x00


	//----- nvinfo : EIATTR_KPARAM_INFO
	.align		4
.L_55:
        /*0018*/ 	.byte	0x04, 0x17
        /*001a*/ 	.short	(.L_57 - .L_56)
.L_56:
        /*001c*/ 	.word	0x00000000
        /*0020*/ 	.short	0x0006
        /*0022*/ 	.short	0x0028
        /*0024*/ 	.byte	0x00, 0xf0, 0x11, 0x00


	//----- nvinfo : EIATTR_KPARAM_INFO
	.align		4
.L_57:
        /*0028*/ 	.byte	0x04, 0x17
        /*002a*/ 	.short	(.L_59 - .L_58)
.L_58:
        /*002c*/ 	.word	0x00000000
        /*0030*/ 	.short	0x0005
        /*0032*/ 	.short	0x0024
        /*0034*/ 	.byte	0x00, 0xf0, 0x11, 0x00


	//----- nvinfo : EIATTR_KPARAM_INFO
	.align		4
.L_59:
        /*0038*/ 	.byte	0x04, 0x17
        /*003a*/ 	.short	(.L_61 - .L_60)
.L_60:
        /*003c*/ 	.word	0x00000000
        /*0040*/ 	.short	0x0004
        /*0042*/ 	.short	0x0020
        /*0044*/ 	.byte	0x00, 0xf0, 0x11, 0x00


	//----- nvinfo : EIATTR_KPARAM_INFO
	.align		4
.L_61:
        /*0048*/ 	.byte	0x04, 0x17
        /*004a*/ 	.short	(.L_63 - .L_62)
.L_62:
        /*004c*/ 	.word	0x00000000
        /*0050*/ 	.short	0x0003
        /*0052*/ 	.short	0x0018
        /*0054*/ 	.byte	0x00, 0xf5, 0x21, 0x00


	//----- nvinfo : EIATTR_KPARAM_INFO
	.align		4
.L_63:
        /*0058*/ 	.byte	0x04, 0x17
        /*005a*/ 	.short	(.L_65 - .L_64)
.L_64:
        /*005c*/ 	.word	0x00000000
        /*0060*/ 	.short	0x0002
        /*0062*/ 	.short	0x0010
        /*0064*/ 	.byte	0x00, 0xf5, 0x21, 0x00


	//----- nvinfo : EIATTR_KPARAM_INFO
	.align		4
.L_65:
        /*0068*/ 	.byte	0x04, 0x17
        /*006a*/ 	.short	(.L_67 - .L_66)
.L_66:
        /*006c*/ 	.word	0x00000000
        /*0070*/ 	.short	0x0001
        /*0072*/ 	.short	0x0008
        /*0074*/ 	.byte	0x00, 0xf5, 0x21, 0x00


	//----- nvinfo : EIATTR_KPARAM_INFO
	.align		4
.L_67:
        /*0078*/ 	.byte	0x04, 0x17
        /*007a*/ 	.short	(.L_69 - .L_68)
.L_68:
        /*007c*/ 	.word	0x00000000
        /*0080*/ 	.short	0x0000
        /*0082*/ 	.short	0x0000
        /*0084*/ 	.byte	0x00, 0xf5, 0x21, 0x00


	//----- nvinfo : EIATTR_SPARSE_MMA_MASK
	.align		4
.L_69:
        /*0088*/ 	.byte	0x03, 0x50
        /*008a*/ 	.short	0x0000


	//----- nvinfo : EIATTR_MAXREG_COUNT
	.align		4
        /*008c*/ 	.byte	0x03, 0x1b
        /*008e*/ 	.short	0x00ff


	//----- nvinfo : EIATTR_MERCURY_ISA_VERSION
	.align		4
        /*0090*/ 	.byte	0x03, 0x5f
        /*0092*/ 	.short	0x0101


	//----- nvinfo : EIATTR_VRC_CTA_INIT_COUNT
	.align		4
        /*0094*/ 	.byte	0x02, 0x4a
	.zero		1
	.zero		1


	//----- nvinfo : EIATTR_EXIT_INSTR_OFFSETS
	.align		4
        /*0098*/ 	.byte	0x04, 0x1c
        /*009a*/ 	.short	(.L_71 - .L_70)


	//   ....[0]....
.L_70:
        /*009c*/ 	.word	0x00000070


	//   ....[1]....
        /*00a0*/ 	.word	0x00000110


	//   ....[2]....
        /*00a4*/ 	.word	0x000008d0


	//   ....[3]....
        /*00a8*/ 	.word	0x00000920


	//   ....[4]....
        /*00ac*/ 	.word	0x00000950


	//   ....[5]....
        /*00b0*/ 	.word	0x00000f60


	//   ....[6]....
        /*00b4*/ 	.word	0x00001a20


	//----- nvinfo : EIATTR_CRS_STACK_SIZE
	.align		4
.L_71:
        /*00b8*/ 	.byte	0x04, 0x1e
        /*00ba*/ 	.short	(.L_73 - .L_72)
.L_72:
        /*00bc*/ 	.word	0x00000000


	//----- nvinfo : EIATTR_CBANK_PARAM_SIZE
	.align		4
.L_73:
        /*00c0*/ 	.byte	0x03, 0x19
        /*00c2*/ 	.short	0x0038


	//----- nvinfo : EIATTR_PARAM_CBANK
	.align		4
        /*00c4*/ 	.byte	0x04, 0x0a
        /*00c6*/ 	.short	(.L_75 - .L_74)
	.align		4
.L_74:
        /*00c8*/ 	.word	index@(.nv.constant0.tsi_one_series_many_params_tm_f32)
        /*00cc*/ 	.short	0x0380
        /*00ce*/ 	.short	0x0038


	//----- nvinfo : EIATTR_SW_WAR
	.align		4
.L_75:
        /*00d0*/ 	.byte	0x04, 0x36
        /*00d2*/ 	.short	(.L_77 - .L_76)
.L_76:
        /*00d4*/ 	.word	0x00000008
.L_77:


//--------------------- .nv.info.tsi_prepare_momentum_f32 --------------------------
	.section	.nv.info.tsi_prepare_momentum_f32,"",@"SHT_CUDA_INFO"
	.sectionflags	@""
	.align	4


	//----- nvinfo : EIATTR_CUDA_API_VERSION
	.align		4
        /*0000*/ 	.byte	0x04, 0x37
        /*0002*/ 	.short	(.L_79 - .L_78)
.L_78:
        /*0004*/ 	.word	0x00000082


	//----- nvinfo : EIATTR_KPARAM_INFO
	.align		4
.L_79:
        /*0008*/ 	.byte	0x04, 0x17
        /*000a*/ 	.short	(.L_81 - .L_80)
.L_80:
        /*000c*/ 	.word	0x00000000
        /*0010*/ 	.short	0x0004
        /*0012*/ 	.short	0x0018
        /*0014*/ 	.byte	0x00, 0xf5, 0x21, 0x00


	//----- nvinfo : EIATTR_KPARAM_INFO
	.align		4
.L_81:
        /*0018*/ 	.byte	0x04, 0x17
        /*001a*/ 	.short	(.L_83 - .L_82)
.L_82:
        /*001c*/ 	.word	0x00000000
        /*0020*/ 	.short	0x0003
        /*0022*/ 	.short	0x0010
        /*0024*/ 	.byte	0x00, 0xf5, 0x21, 0x00


	//----- nvinfo : EIATTR_KPARAM_INFO
	.align		4
.L_83:
        /*0028*/ 	.byte	0x04, 0x17
        /*002a*/ 	.short	(.L_85 - .L_84)
.L_84:
        /*002c*/ 	.word	0x00000000
        /*0030*/ 	.short	0x0002
        /*0032*/ 	.short	0x000c
        /*0034*/ 	.byte	0x00, 0xf0, 0x11, 0x00


	//----- nvinfo : EIATTR_KPARAM_INFO
	.align		4
.L_85:
        /*0038*/ 	.byte	0x04, 0x17
        /*003a*/ 	.short	(.L_87 - .L_86)
.L_86:
        /*003c*/ 	.word	0x00000000
        /*0040*/ 	.short	0x0001
        /*0042*/ 	.short	0x0008
        /*0044*/ 	.byte	0x00, 0xf0, 0x11, 0x00


	//----- nvinfo : EIATTR_KPARAM_INFO
	.align		4
.L_87:
        /*0048*/ 	.byte	0x04, 0x17
        /*004a*/ 	.short	(.L_89 - .L_88)
.L_88:
        /*004c*/ 	.word	0x00000000
        /*0050*/ 	.short	0x0000
        /*0052*/ 	.short	0x0000
        /*0054*/ 	.byte	0x00, 0xf5, 0x21, 0x00


	//----- nvinfo : EIATTR_SPARSE_MMA_MASK
	.align		4
.L_89:
        /*0058*/ 	.byte	0x03, 0x50
        /*005a*/ 	.short	0x0000


	//----- nvinfo : EIATTR_MAXREG_COUNT
	.align		4
        /*005c*/ 	.byte	0x03, 0x1b
        /*005e*/ 	.short	0x00ff


	//----- nvinfo : EIATTR_MERCURY_ISA_VERSION
	.align		4
        /*0060*/ 	.byte	0x03, 0x5f
        /*0062*/ 	.short	0x0101


	//----- nvinfo : EIATTR_VRC_CTA_INIT_COUNT
	.align		4
        /*0064*/ 	.byte	0x02, 0x4a
	.zero		1
	.zero		1


	//----- nvinfo : EIATTR_EXIT_INSTR_OFFSETS
	.align		4
        /*0068*/ 	.byte	0x04, 0x1c
        /*006a*/ 	.short	(.L_91 - .L_90)


	//   ....[0]....
.L_90:
        /*006c*/ 	.word	0x00000050


	//   ....[1]....
        /*0070*/ 	.word	0x00000630


	//   ....[2]....
        /*0074*/ 	.word	0x00000680


	//   ....[3]....
        /*0078*/ 	.word	0x00000750


	//   ....[4]....
        /*007c*/ 	.word	0x00000d50


	//   ....[5]....
        /*0080*/ 	.word	0x00000fd0


	//   ....[6]....
        /*0084*/ 	.word	0x00001170


	//   ....[7]....
        /*0088*/ 	.word	0x000011c0


	//   ....[8]....
        /*008c*/ 	.word	0x00001250


	//----- nvinfo : EIATTR_CBANK_PARAM_SIZE
	.align		4
.L_91:
        /*0090*/ 	.byte	0x03, 0x19
        /*0092*/ 	.short	0x0020


	//----- nvinfo : EIATTR_PARAM_CBANK
	.align		4
        /*0094*/ 	.byte	0x04, 0x0a
        /*0096*/ 	.short	(.L_93 - .L_92)
	.align		4
.L_92:
        /*0098*/ 	.word	index@(.nv.constant0.tsi_prepare_momentum_f32)
        /*009c*/ 	.short	0x0380
        /*009e*/ 	.short	0x0020


	//----- nvinfo : EIATTR_SW_WAR
	.align		4
.L_93:
        /*00a0*/ 	.byte	0x04, 0x36
        /*00a2*/ 	.short	(.L_95 - .L_94)
.L_94:
        /*00a4*/ 	.word	0x00000008
.L_95:


//--------------------- .nv.info.tsi_many_series_one_param_f32 --------------------------
	.section	.nv.info.tsi_many_series_one_param_f32,"",@"SHT_CUDA_INFO"
	.sectionflags	@""
	.align	4


	//----- nvinfo : EIATTR_CUDA_API_VERSION
	.align		4
        /*0000*/ 	.byte	0x04, 0x37
        /*0002*/ 	.short	(.L_97 - .L_96)
.L_96:
        /*0004*/ 	.word	0x00000082


	//----- nvinfo : EIATTR_KPARAM_INFO
	.align		4
.L_97:
        /*0008*/ 	.byte	0x04, 0x17
        /*000a*/ 	.short	(.L_99 - .L_98)
.L_98:
        /*000c*/ 	.word	0x00000000
        /*0010*/ 	.short	0x0006
        /*0012*/ 	.short	0x0020
        /*0014*/ 	.byte	0x00, 0xf5, 0x21, 0x00


	//----- nvinfo : EIATTR_KPARAM_INFO
	.align		4
.L_99:
        /*0018*/ 	.byte	0x04, 0x17
        /*001a*/ 	.short	(.L_101 - .L_100)
.L_100:
        /*001c*/ 	.word	0x00000000
        /*0020*/ 	.short	0x0005
        /*0022*/ 	.short	0x0018
        /*0024*/ 	.byte	0x00, 0xf5, 0x21, 0x00


	//----- nvinfo : EIATTR_KPARAM_INFO
	.align		4
.L_101:
        /*0028*/ 	.byte	0x04, 0x17
        /*002a*/ 	.short	(.L_103 - .L_102)
.L_102:
        /*002c*/ 	.word	0x00000000
        /*0030*/ 	.short	0x0004
        /*0032*/ 	.short	0x0014
        /*0034*/ 	.byte	0x00, 0xf0, 0x11, 0x00


	//----- nvinfo : EIATTR_KPARAM_INFO
	.align		4
.L_103:
        /*0038*/ 	.byte	0x04, 0x17
        /*003a*/ 	.short	(.L_105 - .L_104)
.L_104:
        /*003c*/ 	.word	0x00000000
        /*0040*/ 	.short	0x0003
        /*0042*/ 	.short	0x0010
        /*0044*/ 	.byte	0x00, 0xf0, 0x11, 0x00


	//----- nvinfo : EIATTR_KPARAM_INFO
	.align		4
.L_105:
        /*0048*/ 	.byte	0x04, 0x17
        /*004a*/ 	.short	(.L_107 - .L_106)
.L_106:
        /*004c*/ 	.word	0x00000000
        /*0050*/ 	.short	0x0002
        /*0052*/ 	.short	0x000c
        /*0054*/ 	.byte	0x00, 0xf0, 0x11, 0x00


	//----- nvinfo : EIATTR_KPARAM_INFO
	.align		4
.L_107:
        /*0058*/ 	.byte	0x04, 0x17
        /*005a*/ 	.short	(.L_109 - .L_108)
.L_108:
        /*005c*/ 	.word	0x00000000
        /*0060*/ 	.short	0x0001
        /*0062*/ 	.short	0x0008
        /*0064*/ 	.byte	0x00, 0xf0, 0x11, 0x00


	//----- nvinfo : EIATTR_KPARAM_INFO
	.align		4
.L_109:
        /*0068*/ 	.byte	0x04, 0x17
        /*006a*/ 	.short	(.L_111 - .L_110)
.L_110:
        /*006c*/ 	.word	0x00000000
        /*0070*/ 	.short	0x0000
        /*0072*/ 	.short	0x0000
        /*0074*/ 	.byte	0x00, 0xf5, 0x21, 0x00


	//----- nvinfo : EIATTR_SPARSE_MMA_MASK
	.align		4
.L_111:
        /*0078*/ 	.byte	0x03, 0x50
        /*007a*/ 	.short	0x0000


	//----- nvinfo : EIATTR_MAXREG_COUNT
	.align		4
        /*007c*/ 	.byte	0x03, 0x1b
        /*007e*/ 	.short	0x00ff


	//----- nvinfo : EIATTR_MERCURY_ISA_VERSION
	.align		4
        /*0080*/ 	.byte	0x03, 0x5f
        /*0082*/ 	.short	0x0101


	//----- nvinfo : EIATTR_VRC_CTA_INIT_COUNT
	.align		4
        /*0084*/ 	.byte	0x02, 0x4a
	.zero		1
	.zero		1


	//----- nvinfo : EIATTR_EXIT_INSTR_OFFSETS
	.align		4
        /*0088*/ 	.byte	0x04, 0x1c
        /*008a*/ 	.short	(.L_113 - .L_112)


	//   ....[0]....
.L_112:
        /*008c*/ 	.word	0x00000070


	//   ....[1]....
        /*0090*/ 	.word	0x000000b0


	//   ....[2]....
        /*0094*/ 	.word	0x00000340


	//   ....[3]....
        /*0098*/ 	.word	0x00000880


	//   ....[4]....
        /*009c*/ 	.word	0x00000900


	//   ....[5]....
        /*00a0*/ 	.word	0x00000930


	//   ....[6]....
        /*00a4*/ 	.word	0x00000f20


	//   ....[7]....
        /*00a8*/ 	.word	0x00001a50


	//----- nvinfo : EIATTR_CRS_STACK_SIZE
	.align		4
.L_113:
        /*00ac*/ 	.byte	0x04, 0x1e
        /*00ae*/ 	.short	(.L_115 - .L_114)
.L_114:
        /*00b0*/ 	.word	0x00000000


	//----- nvinfo : EIATTR_CBANK_PARAM_SIZE
	.align		4
.L_115:
        /*00b4*/ 	.byte	0x03, 0x19
        /*00b6*/ 	.short	0x0028


	//----- nvinfo : EIATTR_PARAM_CBANK
	.align		4
        /*00b8*/ 	.byte	0x04, 0x0a
        /*00ba*/ 	.short	(.L_117 - .L_116)
	.align		4
.L_116:
        /*00bc*/ 	.word	index@(.nv.constant0.tsi_many_series_one_param_f32)
        /*00c0*/ 	.short	0x0380
        /*00c2*/ 	.short	0x0028


	//----- nvinfo : EIATTR_SW_WAR
	.align		4
.L_117:
        /*00c4*/ 	.byte	0x04, 0x36
        /*00c6*/ 	.short	(.L_119 - .L_118)
.L_118:
        /*00c8*/ 	.word	0x00000008
.L_119:


//--------------------- .nv.info.tsi_batch_f32    --------------------------
	.section	.nv.info.tsi_batch_f32,"",@"SHT_CUDA_INFO"
	.sectionflags	@""
	.align	4


	//----- nvinfo : EIATTR_CUDA_API_VERSION
	.align		4
        /*0000*/ 	.byte	0x04, 0x37
        /*0002*/ 	.short	(.L_121 - .L_120)
.L_120:
        /*0004*/ 	.word	0x00000082


	//----- nvinfo : EIATTR_KPARAM_INFO
	.align		4
.L_121:
        /*0008*/ 	.byte	0x04, 0x17
        /*000a*/ 	.short	(.L_123 - .L_122)
.L_122:
        /*000c*/ 	.word	0x00000000
        /*0010*/ 	.short	0x0006
        /*0012*/ 	.short	0x0028
        /*0014*/ 	.byte	0x00, 0xf5, 0x21, 0x00


	//----- nvinfo : EIATTR_KPARAM_INFO
	.align		4
.L_123:
        /*0018*/ 	.byte	0x04, 0x17
        /*001a*/ 	.short	(.L_125 - .L_124)
.L_124:
        /*001c*/ 	.word	0x00000000
        /*0020*/ 	.short	0x0005
        /*0022*/ 	.short	0x0020
        /*0024*/ 	.byte	0x00, 0xf0, 0x11, 0x00


	//----- nvinfo : EIATTR_KPARAM_INFO
	.align		4
.L_125:
        /*0028*/ 	.byte	0x04, 0x17
        /*002a*/ 	.short	(.L_127 - .L_126)
.L_126:
        /*002c*/ 	.word	0x00000000
        /*0030*/ 	.short	0x0004
        /*0032*/ 	.short	0x001c
        /*0034*/ 	.byte	0x00, 0xf0, 0x11, 0x00


	//----- nvinfo : EIATTR_KPARAM_INFO
	.align		4
.L_127:
        /*0038*/ 	.byte	0x04, 0x17
        /*003a*/ 	.short	(.L_129 - .L_128)
.L_128:
        /*003c*/ 	.word	0x00000000
        /*0040*/ 	.short	0x0003
        /*0042*/ 	.short	0x0018
        /*0044*/ 	.byte	0x00, 0xf0, 0x11, 0x00


	//----- nvinfo : EIATTR_KPARAM_INFO
	.align		4
.L_129:
        /*0048*/ 	.byte	0x04, 0x17
        /*004a*/ 	.short	(.L_131 - .L_130)
.L_130:
        /*004c*/ 	.word	0x00000000
        /*0050*/ 	.short	0x0002
        /*0052*/ 	.short	0x0010
        /*0054*/ 	.byte	0x00, 0xf5, 0x21, 0x00


	//----- nvinfo : EIATTR_KPARAM_INFO
	.align		4
.L_131:
        /*0058*/ 	.byte	0x04, 0x17
        /*005a*/ 	.short	(.L_133 - .L_132)
.L_132:
        /*005c*/ 	.word	0x00000000
        /*0060*/ 	.short	0x0001
        /*0062*/ 	.short	0x0008
        /*0064*/ 	.byte	0x00, 0xf5, 0x21, 0x00


	//----- nvinfo : EIATTR_KPARAM_INFO
	.align		4
.L_133:
        /*0068*/ 	.byte	0x04, 0x17
        /*006a*/ 	.short	(.L_135 - .L_134)
.L_134:
        /*006c*/ 	.word	0x00000000
        /*0070*/ 	.short	0x0000
        /*0072*/ 	.short	0x0000
        /*0074*/ 	.byte	0x00, 0xf5, 0x21, 0x00


	//----- nvinfo : EIATTR_SPARSE_MMA_MASK
	.align		4
.L_135:
        /*0078*/ 	.byte	0x03, 0x50
        /*007a*/ 	.short	0x0000


	//----- nvinfo : EIATTR_MAXREG_COUNT
	.align		4
        /*007c*/ 	.byte	0x03, 0x1b
        /*007e*/ 	.short	0x00ff


	//----- nvinfo : EIATTR_MERCURY_ISA_VERSION
	.align		4
        /*0080*/ 	.byte	0x03, 0x5f
        /*0082*/ 	.short	0x0101


	//----- nvinfo : EIATTR_VRC_CTA_INIT_COUNT
	.align		4
        /*0084*/ 	.byte	0x02, 0x4a
	.zero		1
	.zero		1


	//----- nvinfo : EIATTR_EXIT_INSTR_OFFSETS
	.align		4
        /*0088*/ 	.byte	0x04, 0x1c
        /*008a*/ 	.short	(.L_137 - .L_136)


	//   ....[0]....
.L_136:
        /*008c*/ 	.word	0x00000070


	//   ....[1]....
        /*0090*/ 	.word	0x000000d0


	//   ....[2]....
        /*0094*/ 	.word	0x000001b0


	//   ....[3]....
        /*0098*/ 	.word	0x00000810


	//   ....[4]....
        /*009c*/ 	.word	0x000008d0


	//   ....[5]....
        /*00a0*/ 	.word	0x00000f80


	//   ....[6]....
        /*00a4*/ 	.word	0x00001af0


	//----- nvinfo : EIATTR_CRS_STACK_SIZE
	.align		4
.L_137:
        /*00a8*/ 	.byte	0x04, 0x1e
        /*00aa*/ 	.short	(.L_139 - .L_138)
.L_138:
        /*00ac*/ 	.word	0x00000000


	//----- nvinfo : EIATTR_CBANK_PARAM_SIZE
	.align		4
.L_139:
        /*00b0*/ 	.byte	0x03, 0x19
        /*00b2*/ 	.short	0x0030


	//----- nvinfo : EIATTR_PARAM_CBANK
	.align		4
        /*00b4*/ 	.byte	0x04, 0x0a
        /*00b6*/ 	.short	(.L_141 - .L_140)
	.align		4
.L_140:
        /*00b8*/ 	.word	index@(.nv.constant0.tsi_batch_f32)
        /*00bc*/ 	.short	0x0380
        /*00be*/ 	.short	0x0030


	//----- nvinfo : EIATTR_SW_WAR
	.align		4
.L_141:
        /*00c0*/ 	.byte	0x04, 0x36
        /*00c2*/ 	.short	(.L_143 - .L_142)
.L_142:
        /*00c4*/ 	.word	0x00000008
.L_143:


//--------------------- .nv.callgraph             --------------------------
	.section	.nv.callgraph,"",@"SHT_CUDA_CALLGRAPH"
	.align	4
	.sectionentsize	8
	.align		4
        /*0000*/ 	.word	0x00000000
	.align		4
        /*0004*/ 	.word	0xffffffff
	.align		4
        /*0008*/ 	.word	0x00000000
	.align		4
        /*000c*/ 	.word	0xfffffffe
	.align		4
        /*0010*/ 	.word	0x00000000
	.align		4
        /*0014*/ 	.word	0xfffffffd
	.align		4
        /*0018*/ 	.word	0x00000000
	.align		4
        /*001c*/ 	.word	0xfffffffc


//--------------------- .text.transpose_tm_to_rm_f32 --------------------------
	.section	.text.transpose_tm_to_rm_f32,"ax",@progbits
	.align	128
        .global         transpose_tm_to_rm_f32
        .type           transpose_tm_to_rm_f32,@function
        .size           transpose_tm_to_rm_f32,(.L_x_130 - transpose_tm_to_rm_f32)
        .other          transpose_tm_to_rm_f32,@"STO_CUDA_ENTRY STV_DEFAULT"
transpose_tm_to_rm_f32:
.text.transpose_tm_to_rm_f32:
[----:B------:R-:W-:Y:S01]  /*0000*/  LDC R1, c[0x0][0x37c] ;  /* 0x0000df00ff017b82 */ /* 0x000fe20000000800 */
[----:B------:R-:W0:Y:S01]  /*0010*/  S2R R0, SR_TID.Y ;  /* 0x0000000000007919 */ /* 0x000e220000002200 */
[----:B------:R-:W1:Y:S01]  /*0020*/  LDCU.64 UR8, c[0x0][0x388] ;  /* 0x00007100ff0877ac */ /* 0x000e620008000a00 */
[----:B------:R-:W0:Y:S01]  /*0030*/  S2R R7, SR_CTAID.Y ;  /* 0x0000000000077919 */ /* 0x000e220000002600 */
[----:B------:R-:W2:Y:S01]  /*0040*/  LDCU.64 UR6, c[0x0][0x358] ;  /* 0x00006b00ff0677ac */ /* 0x000ea20008000a00 */
[----:B------:R-:W3:Y:S01]  /*0050*/  S2R R13, SR_CTAID.X ;  /* 0x00000000000d7919 */ /* 0x000ee20000002500 */
[----:B------:R-:W3:Y:S01]  /*0060*/  S2R R6, SR_TID.X ;  /* 0x0000000000067919 */ /* 0x000ee20000002100 */
[----:B0-----:R-:W-:-:S04]  /*0070*/  IMAD R15, R7, 0x20, R0 ;  /* 0x00000020070f7824 */ /* 0x001fc800078e0200 */
[C---:B------:R-:W-:Y:S01]  /*0080*/  VIADD R19, R15.reuse, 0x10 ;  /* 0x000000100f137836 */ /* 0x040fe20000000000 */
[C---:B------:R-:W-:Y:S02]  /*0090*/  IADD3 R17, PT, PT, R15.reuse, 0x8, RZ ;  /* 0x000000080f117810 */ /* 0x040fe40007ffe0ff */
[----:B------:R-:W-:Y:S01]  /*00a0*/  IADD3 R21, PT, PT, R15, 0x18, RZ ;  /* 0x000000180f157810 */ /* 0x000fe20007ffe0ff */
[----:B---3--:R-:W-:Y:S01]  /*00b0*/  IMAD R12, R13, 0x20, R6 ;  /* 0x000000200d0c7824 */ /* 0x008fe200078e0206 */
[----:B-1----:R-:W-:Y:S02]  /*00c0*/  ISETP.GE.AND P0, PT, R15, UR8, PT ;  /* 0x000000080f007c0c */ /* 0x002fe4000bf06270 */
[----:B------:R-:W-:Y:S02]  /*00d0*/  ISETP.GE.AND P3, PT, R17, UR8, PT ;  /* 0x0000000811007c0c */ /* 0x000fe4000bf66270 */
[----:B------:R-:W-:Y:S02]  /*00e0*/  ISETP.GE.AND P2, PT, R19, UR8, PT ;  /* 0x0000000813007c0c */ /* 0x000fe4000bf46270 */
[----:B------:R-:W-:-:S02]  /*00f0*/  ISETP.GE.AND P1, PT, R21, UR8, PT ;  /* 0x0000000815007c0c */ /* 0x000fc4000bf26270 */
[C---:B------:R-:W-:Y:S02]  /*0100*/  ISETP.GE.OR P0, PT, R12.reuse, UR9, P0 ;  /* 0x000000090c007c0c */ /* 0x040fe40008706670 */
[C---:B------:R-:W-:Y:S02]  /*0110*/  ISETP.GE.OR P3, PT, R12.reuse, UR9, P3 ;  /* 0x000000090c007c0c */ /* 0x040fe40009f66670 */
[C---:B------:R-:W-:Y:S02]  /*0120*/  ISETP.GE.OR P2, PT, R12.reuse, UR9, P2 ;  /* 0x000000090c007c0c */ /* 0x040fe40009746670 */
[----:B------:R-:W-:-:S07]  /*0130*/  ISETP.GE.OR P1, PT, R12, UR9, P1 ;  /* 0x000000090c007c0c */ /* 0x000fce0008f26670 */
[----:B------:R-:W0:Y:S01]  /*0140*/  @!P0 LDC.64 R10, c[0x0][0x380] ;  /* 0x0000e000ff0a8b82 */ /* 0x000e220000000a00 */
[--C-:B------:R-:W-:Y:S02]  /*0150*/  @!P0 IMAD R15, R15, UR9, R12.reuse ;  /* 0x000000090f0f8c24 */ /* 0x100fe4000f8e020c */
[--C-:B------:R-:W-:Y:S02]  /*0160*/  @!P3 IMAD R17, R17, UR9, R12.reuse ;  /* 0x000000091111bc24 */ /* 0x100fe4000f8e020c */
[--C-:B------:R-:W-:Y:S02]  /*0170*/  @!P2 IMAD R19, R19, UR9, R12.reuse ;  /* 0x000000091313ac24 */ /* 0x100fe4000f8e020c */
[----:B------:R-:W-:Y:S01]  /*0180*/  @!P1 IMAD R21, R21, UR9, R12 ;  /* 0x0000000915159c24 */ /* 0x000fe2000f8e020c */
[----:B------:R-:W1:Y:S08]  /*0190*/  @!P3 LDC.64 R8, c[0x0][0x380] ;  /* 0x0000e000ff08bb82 */ /* 0x000e700000000a00 */
[----:B------:R-:W3:Y:S08]  /*01a0*/  @!P2 LDC.64 R4, c[0x0][0x380] ;  /* 0x0000e000ff04ab82 */ /* 0x000ef00000000a00 */
[----:B------:R-:W4:Y:S01]  /*01b0*/  @!P1 LDC.64 R2, c[0x0][0x380] ;  /* 0x0000e000ff029b82 */ /* 0x000f220000000a00 */
[----:B0-----:R-:W-:-:S06]  /*01c0*/  @!P0 IMAD.WIDE R10, R15, 0x4, R10 ;  /* 0x000000040f0a8825 */ /* 0x001fcc00078e020a */
[----:B--2---:R0:W2:Y:S01]  /*01d0*/  @!P0 LDG.E.CONSTANT R10, desc[UR6][R10.64] ;  /* 0x000000060a0a8981 */ /* 0x0040a2000c1e9900 */
[----:B-1----:R-:W-:-:S05]  /*01e0*/  @!P3 IMAD.WIDE R8, R17, 0x4, R8 ;  /* 0x000000041108b825 */ /* 0x002fca00078e0208 */
[----:B------:R-:W5:Y:S01]  /*01f0*/  @!P3 LDG.E.CONSTANT R12, desc[UR6][R8.64] ;  /* 0x00000006080cb981 */ /* 0x000f62000c1e9900 */
[----:B---3--:R-:W-:-:S05]  /*0200*/  @!P2 IMAD.WIDE R4, R19, 0x4, R4 ;  /* 0x000000041304a825 */ /* 0x008fca00078e0204 */
[----:B------:R-:W3:Y:S01]  /*0210*/  @!P2 LDG.E.CONSTANT R14, desc[UR6][R4.64] ;  /* 0x00000006040ea981 */ /* 0x000ee2000c1e9900 */
[----:B----4-:R-:W-:-:S05]  /*0220*/  @!P1 IMAD.WIDE R2, R21, 0x4, R2 ;  /* 0x0000000415029825 */ /* 0x010fca00078e0202 */
[----:B------:R1:W4:Y:S01]  /*0230*/  @!P1 LDG.E.CONSTANT R16, desc[UR6][R2.64] ;  /* 0x0000000602109981 */ /* 0x000322000c1e9900 */
[----:B------:R-:W0:Y:S01]  /*0240*/  S2UR UR5, SR_CgaCtaId ;  /* 0x00000000000579c3 */ /* 0x000e220000008800 */
[----:B------:R-:W-:Y:S01]  /*0250*/  UMOV UR4, 0x400 ;  /* 0x0000040000047882 */ /* 0x000fe20000000000 */
[----:B------:R-:W-:Y:S01]  /*0260*/  IMAD R18, R13, 0x20, R0 ;  /* 0x000000200d127824 */ /* 0x000fe200078e0200 */
[----:B0-----:R-:W-:-:S06]  /*0270*/  ULEA UR4, UR5, UR4, 0x18 ;  /* 0x0000000405047291 */ /* 0x001fcc000f8ec0ff */
[----:B------:R-:W-:-:S05]  /*0280*/  LEA R11, R6, UR4, 0x2 ;  /* 0x00000004060b7c11 */ /* 0x000fca000f8e10ff */
[--C-:B-1----:R-:W-:Y:S02]  /*0290*/  IMAD R3, R6, 0x80, R11.reuse ;  /* 0x0000008006037824 */ /* 0x102fe400078e020b */
[----:B------:R-:W-:Y:S02]  /*02a0*/  IMAD R11, R0, 0x84, R11 ;  /* 0x00000084000b7824 */ /* 0x000fe400078e020b */
[C---:B------:R-:W-:Y:S01]  /*02b0*/  VIADD R20, R18.reuse, 0x8 ;  /* 0x0000000812147836 */ /* 0x040fe20000000000 */
[C---:B------:R-:W-:Y:S02]  /*02c0*/  IADD3 R22, PT, PT, R18.reuse, 0x10, RZ ;  /* 0x0000001012167810 */ /* 0x040fe40007ffe0ff */
[----:B------:R-:W-:Y:S02]  /*02d0*/  LEA R7, R7, R6, 0x5 ;  /* 0x0000000607077211 */ /* 0x000fe400078e28ff */
[----:B------:R-:W-:Y:S02]  /*02e0*/  ISETP.GE.AND P5, PT, R18, UR9, PT ;  /* 0x0000000912007c0c */ /* 0x000fe4000bfa6270 */
[----:B------:R-:W-:-:S02]  /*02f0*/  ISETP.GE.AND P6, PT, R20, UR9, PT ;  /* 0x0000000914007c0c */ /* 0x000fc4000bfc6270 */
[----:B------:R-:W-:Y:S02]  /*0300*/  ISETP.GE.AND P4, PT, R22, UR9, PT ;  /* 0x0000000916007c0c */ /* 0x000fe4000bf86270 */
[C---:B------:R-:W-:Y:S02]  /*0310*/  ISETP.GE.OR P5, PT, R7.reuse, UR8, P5 ;  /* 0x0000000807007c0c */ /* 0x040fe4000afa6670 */
[C---:B------:R-:W-:Y:S02]  /*0320*/  ISETP.GE.OR P6, PT, R7.reuse, UR8, P6 ;  /* 0x0000000807007c0c */ /* 0x040fe4000b7c6670 */
[----:B------:R-:W-:Y:S02]  /*0330*/  ISETP.GE.OR P4, PT, R7, UR8, P4 ;  /* 0x0000000807007c0c */ /* 0x000fe4000a786670 */
[----:B------:R-:W-:-:S07]  /*0340*/  LEA R0, R0, R3, 0x2 ;  /* 0x0000000300007211 */ /* 0x000fce00078e10ff */
[----:B------:R-:W0:Y:S08]  /*0350*/  @!P5 LDC.64 R8, c[0x0][0x390] ;  /* 0x0000e400ff08db82 */ /* 0x000e300000000a00 */
[----:B------:R-:W1:Y:S08]  /*0360*/  @!P6 LDC.64 R4, c[0x0][0x390] ;  /* 0x0000e400ff04eb82 */ /* 0x000e700000000a00 */
[----:B------:R-:W1:Y:S01]  /*0370*/  @!P4 LDC.64 R2, c[0x0][0x390] ;  /* 0x0000e400ff02cb82 */ /* 0x000e620000000a00 */
[C---:B------:R-:W-:Y:S01]  /*0380*/  IADD3 R6, PT, PT, R18.reuse, 0x18, RZ ;  /* 0x0000001812067810 */ /* 0x040fe20007ffe0ff */
[----:B------:R-:W-:-:S02]  /*0390*/  @!P5 IMAD R15, R18, UR8, R7 ;  /* 0x00000008120fdc24 */ /* 0x000fc4000f8e0207 */
[----:B------:R-:W-:Y:S02]  /*03a0*/  @!P4 IMAD R21, R22, UR8, R7 ;  /* 0x000000081615cc24 */ /* 0x000fe4000f8e0207 */
[----:B0-----:R-:W-:-:S04]  /*03b0*/  @!P5 IMAD.WIDE R8, R15, 0x4, R8 ;  /* 0x000000040f08d825 */ /* 0x001fc800078e0208 */
[----:B-1----:R-:W-:Y:S01]  /*03c0*/  @!P4 IMAD.WIDE R2, R21, 0x4, R2 ;  /* 0x000000041502c825 */ /* 0x002fe200078e0202 */
[----:B--2---:R-:W-:Y:S04]  /*03d0*/  @!P0 STS [R11], R10 ;  /* 0x0000000a0b008388 */ /* 0x004fe80000000800 */
[----:B-----5:R-:W-:Y:S04]  /*03e0*/  @!P3 STS [R11+0x420], R12 ;  /* 0x0004200c0b00b388 */ /* 0x020fe80000000800 */
[----:B---3--:R-:W-:Y:S04]  /*03f0*/  @!P2 STS [R11+0x840], R14 ;  /* 0x0008400e0b00a388 */ /* 0x008fe80000000800 */
[----:B----4-:R0:W-:Y:S01]  /*0400*/  @!P1 STS [R11+0xc60], R16 ;  /* 0x000c60100b009388 */ /* 0x0101e20000000800 */
[----:B------:R-:W-:Y:S06]  /*0410*/  BAR.SYNC.DEFER_BLOCKING 0x0 ;  /* 0x0000000000007b1d */ /* 0x000fec0000010000 */
[----:B------:R-:W1:Y:S04]  /*0420*/  @!P5 LDS R13, [R0] ;  /* 0x00000000000dd984 */ /* 0x000e680000000800 */
[----:B------:R-:W2:Y:S04]  /*0430*/  @!P6 LDS R17, [R0+0x20] ;  /* 0x000020000011e984 */ /* 0x000ea80000000800 */
[----:B------:R-:W3:Y:S01]  /*0440*/  @!P4 LDS R19, [R0+0x40] ;  /* 0x000040000013c984 */ /* 0x000ee20000000800 */
[----:B------:R-:W-:Y:S01]  /*0450*/  ISETP.GE.AND P0, PT, R6, UR9, PT ;  /* 0x0000000906007c0c */ /* 0x000fe2000bf06270 */
[----:B0-----:R-:W-:-:S03]  /*0460*/  @!P6 IMAD R11, R20, UR8, R7 ;  /* 0x00000008140bec24 */ /* 0x001fc6000f8e0207 */
[----:B------:R-:W-:Y:S01]  /*0470*/  ISETP.GE.OR P0, PT, R7, UR8, P0 ;  /* 0x0000000807007c0c */ /* 0x000fe20008706670 */
[----:B------:R-:W-:Y:S01]  /*0480*/  @!P6 IMAD.WIDE R4, R11, 0x4, R4 ;  /* 0x000000040b04e825 */ /* 0x000fe200078e0204 */
[----:B-1----:R0:W-:Y:S04]  /*0490*/  @!P5 STG.E desc[UR6][R8.64], R13 ;  /* 0x0000000d0800d986 */ /* 0x0021e8000c101906 */
[----:B--2---:R0:W-:Y:S04]  /*04a0*/  @!P6 STG.E desc[UR6][R4.64], R17 ;  /* 0x000000110400e986 */ /* 0x0041e8000c101906 */
[----:B---3--:R0:W-:Y:S03]  /*04b0*/  @!P4 STG.E desc[UR6][R2.64], R19 ;  /* 0x000000130200c986 */ /* 0x0081e6000c101906 */
[----:B------:R-:W-:Y:S05]  /*04c0*/  @P0 EXIT ;  /* 0x000000000000094d */ /* 0x000fea0003800000 */
[----:B0-----:R-:W0:Y:S01]  /*04d0*/  LDS R5, [R0+0x60] ;  /* 0x0000600000057984 */ /* 0x001e220000000800 */
[----:B------:R-:W1:Y:S01]  /*04e0*/  LDC.64 R2, c[0x0][0x390] ;  /* 0x0000e400ff027b82 */ /* 0x000e620000000a00 */
[----:B------:R-:W-:-:S04]  /*04f0*/  IMAD R7, R6, UR8, R7 ;  /* 0x0000000806077c24 */ /* 0x000fc8000f8e0207 */
[----:B-1----:R-:W-:-:S05]  /*0500*/  IMAD.WIDE R2, R7, 0x4, R2 ;  /* 0x0000000407027825 */ /* 0x002fca00078e0202 */
[----:B0-----:R-:W-:Y:S01]  /*0510*/  STG.E desc[UR6][R2.64], R5 ;  /* 0x0000000502007986 */ /* 0x001fe2000c101906 */
[----:B------:R-:W-:Y:S05]  /*0520*/  EXIT ;  /* 0x000000000000794d */ /* 0x000fea0003800000 */
.L_x_0:
[----:B------:R-:W-:-:S00]  /*0530*/  BRA `(.L_x_0) ;  /* 0xfffffffc00fc7947 */ /* 0x000fc0000383ffff */
[----:B------:R-:W-:-:S00]  /*0540*/  NOP ;  /* 0x0000000000007918 */ /* 0x000fc00000000000 */
        /* <DEDUP_REMOVED lines=11> */
.L_x_130:


//--------------------- .text.tsi_one_series_many_params_tm_f32 --------------------------
	.section	.text.tsi_one_series_many_params_tm_f32,"ax",@progbits
	.align	128
        .global         tsi_one_series_many_params_tm_f32
        .type           tsi_one_series_many_params_tm_f32,@function
        .size           tsi_one_series_many_params_tm_f32,(.L_x_127 - tsi_one_series_many_params_tm_f32)
        .other          tsi_one_series_many_params_tm_f32,@"STO_CUDA_ENTRY STV_DEFAULT"
tsi_one_series_many_params_tm_f32:
.text.tsi_one_series_many_params_tm_f32:
[----:B------:R-:W-:Y:S01]  /*0000*/  LDC R1, c[0x0][0x37c] ;  /* 0x0000df00ff017b82 */ /* 0x000fe20000000800 */
[----:B------:R-:W0:Y:S07]  /*0010*/  S2R R0, SR_TID.X ;  /* 0x0000000000007919 */ /* 0x000e2e0000002100 */
[----:B------:R-:W0:Y:S01]  /*0020*/  S2UR UR4, SR_CTAID.X ;  /* 0x00000000000479c3 */ /* 0x000e220000002500 */
[----:B------:R-:W1:Y:S07]  /*0030*/  LDCU UR5, c[0x0][0x3a8] ;  /* 0x00007500ff0577ac */ /* 0x000e6e0008000800 */
[----:B------:R-:W0:Y:S02]  /*0040*/  LDC R15, c[0x0][0x360] ;  /* 0x0000d800ff0f7b82 */ /* 0x000e240000000800 */
[----:B0-----:R-:W-:-:S05]  /*0050*/  IMAD R15, R15, UR4, R0 ;  /* 0x000000040f0f7c24 */ /* 0x001fca000f8e0200 */
[----:B-1----:R-:W-:-:S13]  /*0060*/  ISETP.GE.AND P0, PT, R15, UR5, PT ;  /* 0x000000050f007c0c */ /* 0x002fda000bf06270 */
[----:B------:R-:W-:Y:S05]  /*0070*/  @P0 EXIT ;  /* 0x000000000000094d */ /* 0x000fea0003800000 */
[----:B------:R-:W0:Y:S01]  /*0080*/  LDC.64 R4, c[0x0][0x398] ;  /* 0x0000e600ff047b82 */ /* 0x000e220000000a00 */
[----:B------:R-:W1:Y:S07]  /*0090*/  LDCU.64 UR6, c[0x0][0x358] ;  /* 0x00006b00ff0677ac */ /* 0x000e6e0008000a00 */
[----:B------:R-:W2:Y:S01]  /*00a0*/  LDC.64 R2, c[0x0][0x390] ;  /* 0x0000e400ff027b82 */ /* 0x000ea20000000a00 */
[----:B0-----:R-:W-:-:S06]  /*00b0*/  IMAD.WIDE R4, R15, 0x4, R4 ;  /* 0x000000040f047825 */ /* 0x001fcc00078e0204 */
[----:B-1----:R-:W3:Y:S01]  /*00c0*/  LDG.E.CONSTANT R5, desc[UR6][R4.64] ;  /* 0x0000000604057981 */ /* 0x002ee2000c1e9900 */
[----:B--2---:R-:W-:-:S05]  /*00d0*/  IMAD.WIDE R2, R15, 0x4, R2 ;  /* 0x000000040f027825 */ /* 0x004fca00078e0202 */
[----:B------:R-:W3:Y:S02]  /*00e0*/  LDG.E.CONSTANT R0, desc[UR6][R2.64] ;  /* 0x0000000602007981 */ /* 0x000ee4000c1e9900 */
[----:B---3--:R-:W-:-:S04]  /*00f0*/  VIMNMX R6, PT, PT, R0, R5, PT ;  /* 0x0000000500067248 */ /* 0x008fc80003fe0100 */
[----:B------:R-:W-:-:S13]  /*0100*/  ISETP.GE.AND P0, PT, R6, 0x1, PT ;  /* 0x000000010600780c */ /* 0x000fda0003f06270 */
[----:B------:R-:W-:Y:S05]  /*0110*/  @!P0 EXIT ;  /* 0x000000000000894d */ /* 0x000fea0003800000 */
[----:B------:R-:W-:Y:S01]  /*0120*/  I2FP.F32.U32 R2, R0 ;  /* 0x0000000000027245 */ /* 0x000fe20000201000 */
[----:B------:R-:W-:Y:S01]  /*0130*/  UMOV UR4, 0x40000000 ;  /* 0x4000000000047882 */ /* 0x000fe20000000000 */
[----:B------:R-:W-:Y:S01]  /*0140*/  BSSY.RECONVERGENT B0, `(.L_x_1) ;  /* 0x000000f000007945 */ /* 0x000fe20003800200 */
[----:B------:R-:W-:Y:S02]  /*0150*/  MOV R4, UR4 ;  /* 0x0000000400047c02 */ /* 0x000fe40008000f00 */
[----:B------:R-:W-:-:S04]  /*0160*/  FADD R29, R2, 1 ;  /* 0x3f800000021d7421 */ /* 0x000fc80000000000 */
[----:B------:R-:W0:Y:S08]  /*0170*/  MUFU.RCP R2, R29 ;  /* 0x0000001d00027308 */ /* 0x000e300000001000 */
[----:B------:R-:W1:Y:S01]  /*0180*/  FCHK P0, R4, R29 ;  /* 0x0000001d04007302 */ /* 0x000e620000000000 */
[----:B0-----:R-:W-:-:S04]  /*0190*/  FFMA R3, -R29, R2, 1 ;  /* 0x3f8000001d037423 */ /* 0x001fc80000000102 */
[----:B------:R-:W-:-:S04]  /*01a0*/  FFMA R3, R2, R3, R2 ;  /* 0x0000000302037223 */ /* 0x000fc80000000002 */
[----:B------:R-:W-:-:S04]  /*01b0*/  FFMA R2, R3, 2, RZ ;  /* 0x4000000003027823 */ /* 0x000fc800000000ff */
[----:B------:R-:W-:-:S04]  /*01c0*/  FFMA R7, -R29, R2, 2 ;  /* 0x400000001d077423 */ /* 0x000fc80000000102 */
[----:B------:R-:W-:Y:S01]  /*01d0*/  FFMA R3, R3, R7, R2 ;  /* 0x0000000703037223 */ /* 0x000fe20000000002 */
[----:B-1----:R-:W-:Y:S06]  /*01e0*/  @!P0 BRA `(.L_x_2) ;  /* 0x0000000000108947 */ /* 0x002fec0003800000 */
[----:B------:R-:W-:Y:S01]  /*01f0*/  HFMA2 R2, -RZ, RZ, 2, 0 ;  /* 0x40000000ff027431 */ /* 0x000fe200000001ff */
[----:B------:R-:W-:-:S07]  /*0200*/  MOV R4, 0x220 ;  /* 0x0000022000047802 */ /* 0x000fce0000000f00 */
[----:B------:R-:W-:Y:S05]  /*0210*/  CALL.REL.NOINC `($__internal_0_$__cuda_sm3x_div_rn_noftz_f32_slowpath) ;  /* 0x0000001800047944 */ /* 0x000fea0003c00000 */
[----:B------:R-:W-:-:S07]  /*0220*/  IMAD.MOV.U32 R3, RZ, RZ, R2 ;  /* 0x000000ffff037224 */ /* 0x000fce00078e0002 */
.L_x_2:
[----:B------:R-:W-:Y:S05]  /*0230*/  BSYNC.RECONVERGENT B0 ;  /* 0x0000000000007941 */ /* 0x000fea0003800200 */
.L_x_1:
[----:B------:R-:W-:Y:S01]  /*0240*/  I2FP.F32.U32 R2, R5 ;  /* 0x0000000500027245 */ /* 0x000fe20000201000 */
[----:B------:R-:W-:Y:S01]  /*0250*/  UMOV UR5, 0x40000000 ;  /* 0x4000000000057882 */ /* 0x000fe20000000000 */
[----:B------:R-:W0:Y:S01]  /*0260*/  LDCU UR4, c[0x0][0x3a4] ;  /* 0x00007480ff0477ac */ /* 0x000e220008000800 */
[----:B------:R-:W-:Y:S01]  /*0270*/  MOV R4, UR5 ;  /* 0x0000000500047c02 */ /* 0x000fe20008000f00 */
[----:B------:R-:W-:Y:S01]  /*0280*/  BSSY.RECONVERGENT B0, `(.L_x_3) ;  /* 0x000000f000007945 */ /* 0x000fe20003800200 */
[----:B------:R-:W-:-:S04]  /*0290*/  FADD R29, R2, 1 ;  /* 0x3f800000021d7421 */ /* 0x000fc80000000000 */
[----:B------:R-:W1:Y:S08]  /*02a0*/  MUFU.RCP R6, R29 ;  /* 0x0000001d00067308 */ /* 0x000e700000001000 */
[----:B------:R-:W2:Y:S01]  /*02b0*/  FCHK P0, R4, R29 ;  /* 0x0000001d04007302 */ /* 0x000ea20000000000 */
[----:B0-----:R-:W-:Y:S01]  /*02c0*/  IADD3 R5, PT, PT, R5, UR4, R0 ;  /* 0x0000000405057c10 */ /* 0x001fe2000fffe000 */
[----:B-1----:R-:W-:-:S04]  /*02d0*/  FFMA R7, -R29, R6, 1 ;  /* 0x3f8000001d077423 */ /* 0x002fc80000000106 */
[----:B------:R-:W-:-:S04]  /*02e0*/  FFMA R6, R6, R7, R6 ;  /* 0x0000000706067223 */ /* 0x000fc80000000006 */
[----:B------:R-:W-:-:S04]  /*02f0*/  FFMA R2, R6, 2, RZ ;  /* 0x4000000006027823 */ /* 0x000fc800000000ff */
[----:B------:R-:W-:-:S04]  /*0300*/  FFMA R7, -R29, R2, 2 ;  /* 0x400000001d077423 */ /* 0x000fc80000000102 */
[----:B------:R-:W-:Y:S01]  /*0310*/  FFMA R6, R6, R7, R2 ;  /* 0x0000000706067223 */ /* 0x000fe20000000002 */
[----:B--2---:R-:W-:Y:S06]  /*0320*/  @!P0 BRA `(.L_x_4) ;  /* 0x0000000000108947 */ /* 0x004fec0003800000 */
[----:B------:R-:W-:Y:S01]  /*0330*/  HFMA2 R2, -RZ, RZ, 2, 0 ;  /* 0x40000000ff027431 */ /* 0x000fe200000001ff */
[----:B------:R-:W-:-:S07]  /*0340*/  MOV R4, 0x360 ;  /* 0x0000036000047802 */ /* 0x000fce0000000f00 */
[----:B------:R-:W-:Y:S05]  /*0350*/  CALL.REL.NOINC `($__internal_0_$__cuda_sm3x_div_rn_noftz_f32_slowpath) ;  /* 0x0000001400b47944 */ /* 0x000fea0003c00000 */
[----:B------:R-:W-:-:S07]  /*0360*/  IMAD.MOV.U32 R6, RZ, RZ, R2 ;  /* 0x000000ffff067224 */ /* 0x000fce00078e0002 */
.L_x_4:
[----:B------:R-:W-:Y:S05]  /*0370*/  BSYNC.RECONVERGENT B0 ;  /* 0x0000000000007941 */ /* 0x000fea0003800200 */
.L_x_3:
[----:B------:R-:W0:Y:S01]  /*0380*/  LDCU UR4, c[0x0][0x3a0] ;  /* 0x00007400ff0477ac */ /* 0x000e220008000800 */
[----:B------:R-:W-:Y:S01]  /*0390*/  BSSY.RECONVERGENT B0, `(.L_x_5) ;  /* 0x000004f000007945 */ /* 0x000fe20003800200 */
[----:B0-----:R-:W-:-:S04]  /*03a0*/  VIMNMX R2, PT, PT, R5, UR4, PT ;  /* 0x0000000405027c48 */ /* 0x001fc8000bfe0100 */
[----:B------:R-:W-:-:S13]  /*03b0*/  ISETP.GE.AND P0, PT, R2, 0x1, PT ;  /* 0x000000010200780c */ /* 0x000fda0003f06270 */
[----:B------:R-:W-:Y:S05]  /*03c0*/  @!P0 BRA `(.L_x_6) ;  /* 0x00000004002c8947 */ /* 0x000fea0003800000 */
[C---:B------:R-:W-:Y:S01]  /*03d0*/  ISETP.GE.U32.AND P0, PT, R2.reuse, 0x8, PT ;  /* 0x000000080200780c */ /* 0x040fe20003f06070 */
[----:B------:R-:W-:Y:S01]  /*03e0*/  BSSY.RECONVERGENT B1, `(.L_x_7) ;  /* 0x000001f000017945 */ /* 0x000fe20003800200 */
[----:B------:R-:W-:Y:S02]  /*03f0*/  LOP3.LUT R14, R2, 0x7, RZ, 0xc0, !PT ;  /* 0x00000007020e7812 */ /* 0x000fe400078ec0ff */
[----:B------:R-:W-:Y:S02]  /*0400*/  MOV R0, RZ ;  /* 0x000000ff00007202 */ /* 0x000fe40000000f00 */
[----:B------:R-:W-:-:S07]  /*0410*/  ISETP.NE.AND P1, PT, R14, RZ, PT ;  /* 0x000000ff0e00720c */ /* 0x000fce0003f25270 */
[----:B------:R-:W-:Y:S06]  /*0420*/  @!P0 BRA `(.L_x_8) ;  /* 0x0000000000688947 */ /* 0x000fec0003800000 */
[----:B------:R-:W0:Y:S01]  /*0430*/  LDC R31, c[0x0][0x3a8] ;  /* 0x0000ea00ff1f7b82 */ /* 0x000e220000000800 */
[----:B------:R-:W-:Y:S02]  /*0440*/  LOP3.LUT R0, R2, 0x7ffffff8, RZ, 0xc0, !PT ;  /* 0x7ffffff802007812 */ /* 0x000fe400078ec0ff */
[----:B------:R-:W-:-:S03]  /*0450*/  MOV R7, R15 ;  /* 0x0000000f00077202 */ /* 0x000fc60000000f00 */
[----:B------:R-:W-:Y:S02]  /*0460*/  IMAD.MOV R4, RZ, RZ, -R0 ;  /* 0x000000ffff047224 */ /* 0x000fe400078e0a00 */
[----:B------:R-:W1:Y:S05]  /*0470*/  LDC.64 R8, c[0x0][0x3b0] ;  /* 0x0000ec00ff087b82 */ /* 0x000e6a0000000a00 */
.L_x_9:
[----:B-12---:R-:W-:Y:S01]  /*0480*/  IMAD.WIDE R20, R7, 0x4, R8 ;  /* 0x0000000407147825 */ /* 0x006fe200078e0208 */
[----:B------:R-:W-:Y:S02]  /*0490*/  MOV R29, 0x7fc00000 ;  /* 0x7fc00000001d7802 */ /* 0x000fe40000000f00 */
[----:B------:R-:W-:Y:S01]  /*04a0*/  IADD3 R4, PT, PT, R4, 0x8, RZ ;  /* 0x0000000804047810 */ /* 0x000fe20007ffe0ff */
[C---:B0-----:R-:W-:Y:S02]  /*04b0*/  IMAD R7, R31.reuse, 0x8, R7 ;  /* 0x000000081f077824 */ /* 0x041fe400078e0207 */
[----:B------:R-:W-:Y:S01]  /*04c0*/  IMAD.WIDE R22, R31, 0x4, R20 ;  /* 0x000000041f167825 */ /* 0x000fe200078e0214 */
[----:B------:R2:W-:Y:S01]  /*04d0*/  STG.E desc[UR6][R20.64], R29 ;  /* 0x0000001d14007986 */ /* 0x0005e2000c101906 */
[----:B------:R-:W-:-:S03]  /*04e0*/  ISETP.NE.AND P0, PT, R4, RZ, PT ;  /* 0x000000ff0400720c */ /* 0x000fc60003f05270 */
[----:B------:R2:W-:Y:S01]  /*04f0*/  STG.E desc[UR6][R22.64], R29 ;  /* 0x0000001d16007986 */ /* 0x0005e2000c101906 */
[----:B------:R-:W-:-:S05]  /*0500*/  IMAD.WIDE R24, R31, 0x4, R22 ;  /* 0x000000041f187825 */ /* 0x000fca00078e0216 */
        /* <DEDUP_REMOVED lines=11> */
[----:B------:R-:W-:Y:S05]  /*05c0*/  @P0 BRA `(.L_x_9) ;  /* 0xfffffffc00ac0947 */ /* 0x000fea000383ffff */
.L_x_8:
[----:B------:R-:W-:Y:S05]  /*05d0*/  BSYNC.RECONVERGENT B1 ;  /* 0x0000000000017941 */ /* 0x000fea0003800200 */
.L_x_7:
[----:B------:R-:W-:Y:S05]  /*05e0*/  @!P1 BRA `(.L_x_6) ;  /* 0x0000000000a49947 */ /* 0x000fea0003800000 */
[----:B------:R-:W-:Y:S01]  /*05f0*/  ISETP.GE.U32.AND P0, PT, R14, 0x4, PT ;  /* 0x000000040e00780c */ /* 0x000fe20003f06070 */
[----:B------:R-:W-:Y:S01]  /*0600*/  BSSY.RECONVERGENT B1, `(.L_x_10) ;  /* 0x0000011000017945 */ /* 0x000fe20003800200 */
[----:B------:R-:W-:-:S04]  /*0610*/  LOP3.LUT R4, R2, 0x3, RZ, 0xc0, !PT ;  /* 0x0000000302047812 */ /* 0x000fc800078ec0ff */
[----:B------:R-:W-:-:S07]  /*0620*/  ISETP.NE.AND P1, PT, R4, RZ, PT ;  /* 0x000000ff0400720c */ /* 0x000fce0003f25270 */
[----:B------:R-:W-:Y:S06]  /*0630*/  @!P0 BRA `(.L_x_11) ;  /* 0x0000000000348947 */ /* 0x000fec0003800000 */
[----:B--2---:R-:W0:Y:S08]  /*0640*/  LDC R17, c[0x0][0x3a8] ;  /* 0x0000ea00ff117b82 */ /* 0x004e300000000800 */
[----:B------:R-:W1:Y:S01]  /*0650*/  LDC.64 R8, c[0x0][0x3b0] ;  /* 0x0000ec00ff087b82 */ /* 0x000e620000000a00 */
[C---:B0-----:R-:W-:Y:S01]  /*0660*/  IMAD R7, R0.reuse, R17, R15 ;  /* 0x0000001100077224 */ /* 0x041fe200078e020f */
[----:B------:R-:W-:-:S03]  /*0670*/  IADD3 R0, PT, PT, R0, 0x4, RZ ;  /* 0x0000000400007810 */ /* 0x000fc60007ffe0ff */
[----:B-1----:R-:W-:Y:S01]  /*0680*/  IMAD.WIDE R8, R7, 0x4, R8 ;  /* 0x0000000407087825 */ /* 0x002fe200078e0208 */
[----:B------:R-:W-:-:S03]  /*0690*/  MOV R7, 0x7fc00000 ;  /* 0x7fc0000000077802 */ /* 0x000fc60000000f00 */
[C---:B------:R-:W-:Y:S02]  /*06a0*/  IMAD.WIDE R10, R17.reuse, 0x4, R8 ;  /* 0x00000004110a7825 */ /* 0x040fe400078e0208 */
[----:B------:R0:W-:Y:S04]  /*06b0*/  STG.E desc[UR6][R8.64], R7 ;  /* 0x0000000708007986 */ /* 0x0001e8000c101906 */
[----:B------:R0:W-:Y:S01]  /*06c0*/  STG.E desc[UR6][R10.64], R7 ;  /* 0x000000070a007986 */ /* 0x0001e2000c101906 */
[----:B------:R-:W-:-:S05]  /*06d0*/  IMAD.WIDE R12, R17, 0x4, R10 ;  /* 0x00000004110c7825 */ /* 0x000fca00078e020a */
[----:B------:R0:W-:Y:S01]  /*06e0*/  STG.E desc[UR6][R12.64], R7 ;  /* 0x000000070c007986 */ /* 0x0001e2000c101906 */
[----:B------:R-:W-:-:S05]  /*06f0*/  IMAD.WIDE R16, R17, 0x4, R12 ;  /* 0x0000000411107825 */ /* 0x000fca00078e020c */
[----:B------:R0:W-:Y:S02]  /*0700*/  STG.E desc[UR6][R16.64], R7 ;  /* 0x0000000710007986 */ /* 0x0001e4000c101906 */
.L_x_11:
[----:B------:R-:W-:Y:S05]  /*0710*/  BSYNC.RECONVERGENT B1 ;  /* 0x0000000000017941 */ /* 0x000fea0003800200 */
.L_x_10:
[----:B------:R-:W-:Y:S05]  /*0720*/  @!P1 BRA `(.L_x_6) ;  /* 0x0000000000549947 */ /* 0x000fea0003800000 */
[----:B------:R-:W-:Y:S01]  /*0730*/  LOP3.LUT R2, R2, 0x1, RZ, 0xc0, !PT ;  /* 0x0000000102027812 */ /* 0x000fe200078ec0ff */
[----:B------:R-:W-:Y:S01]  /*0740*/  BSSY.RECONVERGENT B1, `(.L_x_12) ;  /* 0x000000f000017945 */ /* 0x000fe20003800200 */
[----:B------:R-:W-:Y:S02]  /*0750*/  ISETP.NE.AND P0, PT, R4, 0x1, PT ;  /* 0x000000010400780c */ /* 0x000fe40003f05270 */
[----:B------:R-:W-:-:S13]  /*0760*/  ISETP.NE.U32.AND P1, PT, R2, 0x1, PT ;  /* 0x000000010200780c */ /* 0x000fda0003f25070 */
[----:B------:R-:W1:Y:S08]  /*0770*/  @!P1 LDC R2, c[0x0][0x3a8] ;  /* 0x0000ea00ff029b82 */ /* 0x000e700000000800 */
[----:B0-2---:R-:W0:Y:S01]  /*0780*/  @!P1 LDC.64 R12, c[0x0][0x3b0] ;  /* 0x0000ec00ff0c9b82 */ /* 0x005e220000000a00 */
[----:B------:R-:W-:Y:S05]  /*0790*/  @!P0 BRA `(.L_x_13) ;  /* 0x0000000000248947 */ /* 0x000fea0003800000 */
[----:B------:R-:W2:Y:S08]  /*07a0*/  LDC R11, c[0x0][0x3a8] ;  /* 0x0000ea00ff0b7b82 */ /* 0x000eb00000000800 */
[----:B------:R-:W3:Y:S01]  /*07b0*/  LDC.64 R8, c[0x0][0x3b0] ;  /* 0x0000ec00ff087b82 */ /* 0x000ee20000000a00 */
[C---:B--2---:R-:W-:Y:S01]  /*07c0*/  IMAD R7, R0.reuse, R11, R15 ;  /* 0x0000000b00077224 */ /* 0x044fe200078e020f */
[----:B------:R-:W-:-:S03]  /*07d0*/  IADD3 R0, PT, PT, R0, 0x2, RZ ;  /* 0x0000000200007810 */ /* 0x000fc60007ffe0ff */
[----:B---3--:R-:W-:-:S04]  /*07e0*/  IMAD.WIDE R8, R7, 0x4, R8 ;  /* 0x0000000407087825 */ /* 0x008fc800078e0208 */
[----:B------:R-:W-:Y:S02]  /*07f0*/  IMAD.MOV.U32 R7, RZ, RZ, 0x7fc00000 ;  /* 0x7fc00000ff077424 */ /* 0x000fe400078e00ff */
[----:B------:R-:W-:-:S03]  /*0800*/  IMAD.WIDE R10, R11, 0x4, R8 ;  /* 0x000000040b0a7825 */ /* 0x000fc600078e0208 */
[----:B------:R2:W-:Y:S04]  /*0810*/  STG.E desc[UR6][R8.64], R7 ;  /* 0x0000000708007986 */ /* 0x0005e8000c101906 */
[----:B------:R2:W-:Y:S02]  /*0820*/  STG.E desc[UR6][R10.64], R7 ;  /* 0x000000070a007986 */ /* 0x0005e4000c101906 */
.L_x_13:
[----:B------:R-:W-:Y:S05]  /*0830*/  BSYNC.RECONVERGENT B1 ;  /* 0x0000000000017941 */ /* 0x000fea0003800200 */
.L_x_12:
[----:B-12---:R-:W-:Y:S01]  /*0840*/  @!P1 IMAD R9, R0, R2, R15 ;  /* 0x0000000200099224 */ /* 0x006fe200078e020f */
[----:B------:R-:W-:-:S03]  /*0850*/  @!P1 MOV R7, 0x7fc00000 ;  /* 0x7fc0000000079802 */ /* 0x000fc60000000f00 */
[----:B0-----:R-:W-:-:S05]  /*0860*/  @!P1 IMAD.WIDE R8, R9, 0x4, R12 ;  /* 0x0000000409089825 */ /* 0x001fca00078e020c */
[----:B------:R1:W-:Y:S02]  /*0870*/  @!P1 STG.E desc[UR6][R8.64], R7 ;  /* 0x0000000708009986 */ /* 0x0003e4000c101906 */
.L_x_6:
[----:B------:R-:W-:Y:S05]  /*0880*/  BSYNC.RECONVERGENT B0 ;  /* 0x0000000000007941 */ /* 0x000fea0003800200 */
.L_x_5:
[----:B------:R-:W0:Y:S02]  /*0890*/  LDCU UR5, c[0x0][0x3a4] ;  /* 0x00007480ff0577ac */ /* 0x000e240008000800 */
[----:B0-2---:R-:W-:-:S05]  /*08a0*/  MOV R13, UR5 ;  /* 0x00000005000d7c02 */ /* 0x005fca0008000f00 */
[----:B------:R-:W-:-:S05]  /*08b0*/  VIADD R0, R13, 0x1 ;  /* 0x000000010d007836 */ /* 0x000fca0000000000 */
[----:B------:R-:W-:-:S13]  /*08c0*/  ISETP.GE.AND P0, PT, R0, UR4, PT ;  /* 0x0000000400007c0c */ /* 0x000fda000bf06270 */
[----:B------:R-:W-:Y:S05]  /*08d0*/  @P0 EXIT ;  /* 0x000000000000094d */ /* 0x000fea0003800000 */
[----:B------:R-:W0:Y:S02]  /*08e0*/  LDC.64 R16, c[0x0][0x380] ;  /* 0x0000e000ff107b82 */ /* 0x000e240000000a00 */
[----:B0-----:R-:W-:-:S05]  /*08f0*/  IMAD.WIDE R16, R13, 0x4, R16 ;  /* 0x000000040d107825 */ /* 0x001fca00078e0210 */
[----:B------:R-:W2:Y:S02]  /*0900*/  LDG.E.CONSTANT R2, desc[UR6][R16.64+0x4] ;  /* 0x0000040610027981 */ /* 0x000ea4000c1e9900 */
[----:B--2---:R-:W-:-:S13]  /*0910*/  FSETP.NE.AND P0, PT, |R2|, +INF , PT ;  /* 0x7f8000000200780b */ /* 0x004fda0003f05200 */
[----:B------:R-:W-:Y:S05]  /*0920*/  @!P0 EXIT ;  /* 0x000000000000894d */ /* 0x000fea0003800000 */
[----:B------:R-:W-:-:S04]  /*0930*/  IADD3 R22, PT, PT, R13, 0x2, RZ ;  /* 0x000000020d167810 */ /* 0x000fc80007ffe0ff */
[----:B------:R-:W-:-:S13]  /*0940*/  ISETP.GE.AND P0, PT, R22, UR4, PT ;  /* 0x0000000416007c0c */ /* 0x000fda000bf06270 */
[----:B------:R-:W-:Y:S05]  /*0950*/  @P0 EXIT ;  /* 0x000000000000094d */ /* 0x000fea0003800000 */
[----:B------:R-:W-:Y:S01]  /*0960*/  IADD3 R0, PT, PT, -R13, UR4, RZ ;  /* 0x000000040d007c10 */ /* 0x000fe2000fffe1ff */
[----:B------:R-:W-:Y:S01]  /*0970*/  FADD R4, |R2|, -RZ ;  /* 0x800000ff02047221 */ /* 0x000fe20000000200 */
[----:B-1----:R-:W-:Y:S01]  /*0980*/  HFMA2 R7, -RZ, RZ, 0, 0 ;  /* 0x00000000ff077431 */ /* 0x002fe200000001ff */
[----:B------:R-:W-:Y:S02]  /*0990*/  CS2R R8, SRZ ;  /* 0x0000000000087805 */ /* 0x000fe4000001ff00 */
[----:B------:R-:W-:Y:S01]  /*09a0*/  LOP3.LUT R0, R0, 0x1, RZ, 0xc0, !PT ;  /* 0x0000000100007812 */ /* 0x000fe200078ec0ff */
[----:B------:R-:W-:Y:S01]  /*09b0*/  IMAD.MOV.U32 R11, RZ, RZ, R4 ;  /* 0x000000ffff0b7224 */ /* 0x000fe200078e0004 */
[----:B------:R-:W-:Y:S02]  /*09c0*/  MOV R10, RZ ;  /* 0x000000ff000a7202 */ /* 0x000fe40000000f00 */
[----:B------:R-:W-:Y:S02]  /*09d0*/  ISETP.NE.U32.AND P0, PT, R0, 0x1, PT ;  /* 0x000000010000780c */ /* 0x000fe40003f05070 */
[----:B------:R-:W-:-:S11]  /*09e0*/  MOV R12, R2 ;  /* 0x00000002000c7202 */ /* 0x000fd60000000f00 */
[----:B------:R-:W-:Y:S05]  /*09f0*/  @P0 BRA `(.L_x_14) ;  /* 0x00000004004c0947 */ /* 0x000fea0003800000 */
[----:B------:R-:W2:Y:S01]  /*0a00*/  LDG.E.CONSTANT R17, desc[UR6][R16.64+0x8] ;  /* 0x0000080610117981 */ /* 0x000ea2000c1e9900 */
[----:B------:R-:W-:Y:S01]  /*0a10*/  BSSY.RECONVERGENT B0, `(.L_x_15) ;  /* 0x000004f000007945 */ /* 0x000fe20003800200 */
[----:B------:R-:W-:Y:S02]  /*0a20*/  MOV R10, RZ ;  /* 0x000000ff000a7202 */ /* 0x000fe40000000f00 */
[----:B------:R-:W-:Y:S02]  /*0a30*/  CS2R R8, SRZ ;  /* 0x0000000000087805 */ /* 0x000fe4000001ff00 */
[----:B------:R-:W-:Y:S02]  /*0a40*/  MOV R7, RZ ;  /* 0x000000ff00077202 */ /* 0x000fe40000000f00 */
[----:B--2---:R-:W-:-:S13]  /*0a50*/  FSETP.NE.AND P0, PT, |R17|, +INF , PT ;  /* 0x7f8000001100780b */ /* 0x004fda0003f05200 */
[----:B------:R-:W-:Y:S05]  /*0a60*/  @!P0 BRA `(.L_x_16) ;  /* 0x0000000000f88947 */ /* 0x000fea0003800000 */
[----:B------:R-:W0:Y:S02]  /*0a70*/  LDC.64 R18, c[0x0][0x388] ;  /* 0x0000e200ff127b82 */ /* 0x000e240000000a00 */
[----:B0-----:R-:W-:-:S06]  /*0a80*/  IMAD.WIDE R18, R13, 0x4, R18 ;  /* 0x000000040d127825 */ /* 0x001fcc00078e0212 */
[----:B------:R-:W2:Y:S01]  /*0a90*/  LDG.E.CONSTANT R19, desc[UR6][R18.64+0x8] ;  /* 0x0000080612137981 */ /* 0x000ea2000c1e9900 */
[----:B------:R-:W-:Y:S01]  /*0aa0*/  FADD R0, -R2, R17 ;  /* 0x0000001102007221 */ /* 0x000fe20000000100 */
[----:B------:R-:W-:-:S03]  /*0ab0*/  ISETP.GE.AND P0, PT, R22, R5, PT ;  /* 0x000000051600720c */ /* 0x000fc60003f06270 */
[----:B------:R-:W-:-:S04]  /*0ac0*/  FFMA R10, R0, R3, RZ ;  /* 0x00000003000a7223 */ /* 0x000fc800000000ff */
[----:B------:R-:W-:-:S04]  /*0ad0*/  FADD R12, R2, R10 ;  /* 0x0000000a020c7221 */ /* 0x000fc80000000000 */
[----:B------:R-:W-:-:S04]  /*0ae0*/  FADD R7, -R2, R12 ;  /* 0x0000000c02077221 */ /* 0x000fc80000000100 */
[----:B------:R-:W-:Y:S01]  /*0af0*/  FFMA R9, R7, R6, RZ ;  /* 0x0000000607097223 */ /* 0x000fe200000000ff */
[----:B------:R-:W-:-:S03]  /*0b00*/  FADD R10, -R10, R7 ;  /* 0x000000070a0a7221 */ /* 0x000fc60000000100 */
[----:B------:R-:W-:-:S04]  /*0b10*/  FADD R13, R2, R9 ;  /* 0x00000009020d7221 */ /* 0x000fc80000000000 */
[----:B------:R-:W-:-:S04]  /*0b20*/  FADD R2, -R2, R13 ;  /* 0x0000000d02027221 */ /* 0x000fc80000000100 */
[----:B------:R-:W-:Y:S01]  /*0b30*/  FADD R9, -R9, R2 ;  /* 0x0000000209097221 */ /* 0x000fe20000000100 */
[----:B------:R-:W-:Y:S02]  /*0b40*/  IMAD.MOV.U32 R2, RZ, RZ, R13 ;  /* 0x000000ffff027224 */ /* 0x000fe400078e000d */
[----:B--2---:R-:W-:-:S04]  /*0b50*/  FADD R8, -R4, R19 ;  /* 0x0000001304087221 */ /* 0x004fc80000000100 */
        /* <DEDUP_REMOVED lines=8> */
[----:B------:R-:W-:Y:S01]  /*0be0*/  MOV R4, R0 ;  /* 0x0000000000047202 */ /* 0x000fe20000000f00 */
[----:B------:R-:W-:Y:S06]  /*0bf0*/  @!P0 BRA `(.L_x_17) ;  /* 0x0000000000c08947 */ /* 0x000fec0003800000 */
[----:B------:R-:W-:-:S04]  /*0c00*/  FSETP.NE.AND P0, PT, |R0|, +INF , PT ;  /* 0x7f8000000000780b */ /* 0x000fc80003f05200 */
[----:B------:R-:W-:-:S13]  /*0c10*/  FSETP.EQ.OR P0, PT, R0, RZ, !P0 ;  /* 0x000000ff0000720b */ /* 0x000fda0004702400 */
[----:B------:R-:W-:Y:S05]  /*0c20*/  @P0 BRA `(.L_x_18) ;  /* 0x0000000000640947 */ /* 0x000fea0003800000 */
[----:B------:R-:W0:Y:S01]  /*0c30*/  MUFU.RCP R17, R0 ;  /* 0x0000000000117308 */ /* 0x000e220000001000 */
[----:B------:R-:W-:Y:S07]  /*0c40*/  BSSY.RECONVERGENT B1, `(.L_x_19) ;  /* 0x000000c000017945 */ /* 0x000fee0003800200 */
[----:B------:R-:W1:Y:S01]  /*0c50*/  FCHK P0, R13, R0 ;  /* 0x000000000d007302 */ /* 0x000e620000000000 */
[----:B0-----:R-:W-:-:S04]  /*0c60*/  FFMA R2, -R0, R17, 1 ;  /* 0x3f80000000027423 */ /* 0x001fc80000000111 */
[----:B------:R-:W-:-:S04]  /*0c70*/  FFMA R2, R17, R2, R17 ;  /* 0x0000000211027223 */ /* 0x000fc80000000011 */
[----:B------:R-:W-:-:S04]  /*0c80*/  FFMA R17, R13, R2, RZ ;  /* 0x000000020d117223 */ /* 0x000fc800000000ff */
[----:B------:R-:W-:-:S04]  /*0c90*/  FFMA R4, -R0, R17, R13 ;  /* 0x0000001100047223 */ /* 0x000fc8000000010d */
[----:B------:R-:W-:Y:S01]  /*0ca0*/  FFMA R2, R2, R4, R17 ;  /* 0x0000000402027223 */ /* 0x000fe20000000011 */
[----:B-1----:R-:W-:Y:S06]  /*0cb0*/  @!P0 BRA `(.L_x_20) ;  /* 0x0000000000108947 */ /* 0x002fec0003800000 */
[----:B------:R-:W-:Y:S02]  /*0cc0*/  MOV R2, R13 ;  /* 0x0000000d00027202 */ /* 0x000fe40000000f00 */
[----:B------:R-:W-:Y:S02]  /*0cd0*/  MOV R29, R0 ;  /* 0x00000000001d7202 */ /* 0x000fe40000000f00 */
[----:B------:R-:W-:-:S07]  /*0ce0*/  MOV R4, 0xd00 ;  /* 0x00000d0000047802 */ /* 0x000fce0000000f00 */
[----:B------:R-:W-:Y:S05]  /*0cf0*/  CALL.REL.NOINC `($__internal_0_$__cuda_sm3x_div_rn_noftz_f32_slowpath) ;  /* 0x0000000c004c7944 */ /* 0x000fea0003c00000 */
.L_x_20:
[----:B------:R-:W-:Y:S05]  /*0d00*/  BSYNC.RECONVERGENT B1 ;  /* 0x0000000000017941 */ /* 0x000fea0003800200 */
.L_x_19:
[----:B------:R-:W0:Y:S01]  /*0d10*/  LDC.64 R16, c[0x0][0x3b0] ;  /* 0x0000ec00ff107b82 */ /* 0x000e220000000a00 */
[----:B------:R-:W1:Y:S01]  /*0d20*/  LDCU UR4, c[0x0][0x3a8] ;  /* 0x00007500ff0477ac */ /* 0x000e620008000800 */
[----:B------:R-:W-:Y:S01]  /*0d30*/  FMUL R2, R2, 100 ;  /* 0x42c8000002027820 */ /* 0x000fe20000400000 */
[----:B------:R-:W-:-:S04]  /*0d40*/  MOV R4, R0 ;  /* 0x0000000000047202 */ /* 0x000fc80000000f00 */
[----:B------:R-:W-:Y:S01]  /*0d50*/  FMNMX R2, R2, -100, !PT ;  /* 0xc2c8000002027809 */ /* 0x000fe20007800000 */
[----:B-1----:R-:W-:-:S04]  /*0d60*/  IMAD R19, R22, UR4, R15 ;  /* 0x0000000416137c24 */ /* 0x002fc8000f8e020f */
[----:B0-----:R-:W-:Y:S01]  /*0d70*/  IMAD.WIDE R16, R19, 0x4, R16 ;  /* 0x0000000413107825 */ /* 0x001fe200078e0210 */
[----:B------:R-:W-:-:S03]  /*0d80*/  FMNMX R19, R2, 100, PT ;  /* 0x42c8000002137809 */ /* 0x000fc60003800000 */
[----:B------:R-:W-:Y:S02]  /*0d90*/  IMAD.MOV.U32 R2, RZ, RZ, R13 ;  /* 0x000000ffff027224 */ /* 0x000fe400078e000d */
[----:B------:R1:W-:Y:S01]  /*0da0*/  STG.E desc[UR6][R16.64], R19 ;  /* 0x0000001310007986 */ /* 0x0003e2000c101906 */
[----:B------:R-:W-:Y:S05]  /*0db0*/  BRA `(.L_x_17) ;  /* 0x0000000000507947 */ /* 0x000fea0003800000 */
.L_x_18:
[----:B------:R-:W0:Y:S01]  /*0dc0*/  LDC.64 R16, c[0x0][0x3b0] ;  /* 0x0000ec00ff107b82 */ /* 0x000e220000000a00 */
[----:B------:R-:W1:Y:S01]  /*0dd0*/  LDCU UR4, c[0x0][0x3a8] ;  /* 0x00007500ff0477ac */ /* 0x000e620008000800 */
[----:B------:R-:W-:Y:S01]  /*0de0*/  MOV R21, 0x7fc00000 ;  /* 0x7fc0000000157802 */ /* 0x000fe20000000f00 */
[----:B------:R-:W-:Y:S01]  /*0df0*/  IMAD.MOV.U32 R4, RZ, RZ, R0 ;  /* 0x000000ffff047224 */ /* 0x000fe200078e0000 */
[----:B------:R-:W-:Y:S01]  /*0e00*/  MOV R2, R13 ;  /* 0x0000000d00027202 */ /* 0x000fe20000000f00 */
[----:B-1----:R-:W-:-:S04]  /*0e10*/  IMAD R19, R22, UR4, R15 ;  /* 0x0000000416137c24 */ /* 0x002fc8000f8e020f */
[----:B0-----:R-:W-:-:S05]  /*0e20*/  IMAD.WIDE R16, R19, 0x4, R16 ;  /* 0x0000000413107825 */ /* 0x001fca00078e0210 */
[----:B------:R2:W-:Y:S01]  /*0e30*/  STG.E desc[UR6][R16.64], R21 ;  /* 0x0000001510007986 */ /* 0x0005e2000c101906 */
[----:B------:R-:W-:Y:S05]  /*0e40*/  BRA `(.L_x_17) ;  /* 0x00000000002c7947 */ /* 0x000fea0003800000 */
.L_x_16:
[----:B------:R-:W-:Y:S02]  /*0e50*/  ISETP.GE.AND P0, PT, R22, R5, PT ;  /* 0x000000051600720c */ /* 0x000fe40003f06270 */
[----:B------:R-:W-:-:S11]  /*0e60*/  MOV R11, R4 ;  /* 0x00000004000b7202 */ /* 0x000fd60000000f00 */
[----:B------:R-:W0:Y:S01]  /*0e70*/  @P0 LDC R0, c[0x0][0x3a8] ;  /* 0x0000ea00ff000b82 */ /* 0x000e220000000800 */
[----:B------:R-:W-:Y:S02]  /*0e80*/  @P0 MOV R19, 0x7fc00000 ;  /* 0x7fc0000000130802 */ /* 0x000fe40000000f00 */
[----:B------:R-:W-:-:S05]  /*0e90*/  @P0 MOV R11, R4 ;  /* 0x00000004000b0202 */ /* 0x000fca0000000f00 */
[----:B------:R-:W1:Y:S01]  /*0ea0*/  @P0 LDC.64 R12, c[0x0][0x3b0] ;  /* 0x0000ec00ff0c0b82 */ /* 0x000e620000000a00 */
[----:B0-----:R-:W-:-:S04]  /*0eb0*/  @P0 IMAD R17, R22, R0, R15 ;  /* 0x0000000016110224 */ /* 0x001fc800078e020f */
[----:B-1----:R-:W-:Y:S01]  /*0ec0*/  @P0 IMAD.WIDE R16, R17, 0x4, R12 ;  /* 0x0000000411100825 */ /* 0x002fe200078e020c */
[----:B------:R-:W-:-:S03]  /*0ed0*/  MOV R12, R2 ;  /* 0x00000002000c7202 */ /* 0x000fc60000000f00 */
[----:B------:R-:W-:Y:S01]  /*0ee0*/  @P0 IMAD.MOV.U32 R12, RZ, RZ, R2 ;  /* 0x000000ffff0c0224 */ /* 0x000fe200078e0002 */
[----:B------:R0:W-:Y:S06]  /*0ef0*/  @P0 STG.E desc[UR6][R16.64], R19 ;  /* 0x0000001310000986 */ /* 0x0001ec000c101906 */
.L_x_17:
[----:B------:R-:W-:Y:S05]  /*0f00*/  BSYNC.RECONVERGENT B0 ;  /* 0x0000000000007941 */ /* 0x000fea0003800200 */
.L_x_15:
[----:B------:R-:W3:Y:S02]  /*0f10*/  LDC R13, c[0x0][0x3a4] ;  /* 0x0000e900ff0d7b82 */ /* 0x000ee40000000800 */
[----:B---3--:R-:W-:-:S07]  /*0f20*/  IADD3 R22, PT, PT, R13, 0x3, RZ ;  /* 0x000000030d167810 */ /* 0x008fce0007ffe0ff */
.L_x_14:
[----:B------:R-:W3:Y:S02]  /*0f30*/  LDCU UR5, c[0x0][0x3a0] ;  /* 0x00007400ff0577ac */ /* 0x000ee40008000800 */
[----:B---3--:R-:W-:-:S06]  /*0f40*/  UIADD3 UR4, UPT, UPT, UR5, -0x3, URZ ;  /* 0xfffffffd05047890 */ /* 0x008fcc000fffe0ff */
[----:B------:R-:W-:-:S13]  /*0f50*/  ISETP.NE.AND P0, PT, R13, UR4, PT ;  /* 0x000000040d007c0c */ /* 0x000fda000bf05270 */
[----:B------:R-:W-:Y:S05]  /*0f60*/  @!P0 EXIT ;  /* 0x000000000000894d */ /* 0x000fea0003800000 */
[----:B------:R-:W3:Y:S08]  /*0f70*/  LDC R13, c[0x0][0x3a8] ;  /* 0x0000ea00ff0d7b82 */ /* 0x000ef00000000800 */
[----:B012---:R-:W0:Y:S01]  /*0f80*/  LDC.64 R16, c[0x0][0x3b0] ;  /* 0x0000ec00ff107b82 */ /* 0x007e220000000a00 */
[CC--:B---3--:R-:W-:Y:S02]  /*0f90*/  IMAD R14, R22.reuse, R13.reuse, R13 ;  /* 0x0000000d160e7224 */ /* 0x0c8fe400078e020d */
[----:B------:R-:W-:-:S03]  /*0fa0*/  IMAD R13, R22, R13, R15 ;  /* 0x0000000d160d7224 */ /* 0x000fc600078e020f */
[----:B------:R-:W-:Y:S01]  /*0fb0*/  IADD3 R14, PT, PT, R15, R14, RZ ;  /* 0x0000000e0f0e7210 */ /* 0x000fe20007ffe0ff */
[C---:B------:R-:W-:Y:S01]  /*0fc0*/  VIADD R15, R22.reuse, -UR5 ;  /* 0x80000005160f7c36 */ /* 0x040fe20008000000 */
[----:B------:R-:W-:-:S07]  /*0fd0*/  IADD3 R22, PT, PT, R22, 0x1, RZ ;  /* 0x0000000116167810 */ /* 0x000fce0007ffe0ff */
.L_x_32:
[----:B-1--4-:R-:W1:Y:S01]  /*0fe0*/  LDC.64 R18, c[0x0][0x380] ;  /* 0x0000e000ff127b82 */ /* 0x012e620000000a00 */
[----:B------:R-:W-:-:S07]  /*0ff0*/  IADD3 R26, PT, PT, R22, -0x1, RZ ;  /* 0xffffffff161a7810 */ /* 0x000fce0007ffe0ff */
[----:B0-2---:R-:W2:Y:S01]  /*1000*/  LDC.64 R20, c[0x0][0x388] ;  /* 0x0000e200ff147b82 */ /* 0x005ea20000000a00 */
[----:B-1----:R-:W-:-:S05]  /*1010*/  IMAD.WIDE R18, R26, 0x4, R18 ;  /* 0x000000041a127825 */ /* 0x002fca00078e0212 */
[----:B---3--:R-:W3:Y:S01]  /*1020*/  LDG.E.CONSTANT R23, desc[UR6][R18.64] ;  /* 0x0000000612177981 */ /* 0x008ee2000c1e9900 */
[----:B------:R-:W-:Y:S01]  /*1030*/  IADD3 R15, PT, PT, R15, 0x2, RZ ;  /* 0x000000020f0f7810 */ /* 0x000fe20007ffe0ff */
[----:B------:R-:W-:Y:S01]  /*1040*/  BSSY.RECONVERGENT B0, `(.L_x_21) ;  /* 0x000004c000007945 */ /* 0x000fe20003800200 */
[----:B--2---:R-:W-:Y:S02]  /*1050*/  IMAD.WIDE R20, R26, 0x4, R20 ;  /* 0x000000041a147825 */ /* 0x004fe400078e0214 */
[----:B------:R-:W-:Y:S02]  /*1060*/  ISETP.NE.AND P2, PT, R15, RZ, PT ;  /* 0x000000ff0f00720c */ /* 0x000fe40003f45270 */
[----:B---3--:R-:W-:-:S13]  /*1070*/  FSETP.NE.AND P0, PT, |R23|, +INF , PT ;  /* 0x7f8000001700780b */ /* 0x008fda0003f05200 */
[----:B------:R-:W-:Y:S05]  /*1080*/  @P0 BRA `(.L_x_22) ;  /* 0x0000000000180947 */ /* 0x000fea0003800000 */
[----:B------:R-:W-:-:S13]  /*1090*/  ISETP.GE.AND P0, PT, R26, R5, PT ;  /* 0x000000051a00720c */ /* 0x000fda0003f06270 */
[----:B------:R-:W-:Y:S05]  /*10a0*/  @!P0 BRA `(.L_x_23) ;  /* 0x0000000400148947 */ /* 0x000fea0003800000 */
[----:B------:R-:W-:Y:S02]  /*10b0*/  IMAD.MOV.U32 R23, RZ, RZ, 0x7fc00000 ;  /* 0x7fc00000ff177424 */ /* 0x000fe400078e00ff */
[----:B0-----:R-:W-:-:S05]  /*10c0*/  IMAD.WIDE R24, R13, 0x4, R16 ;  /* 0x000000040d187825 */ /* 0x001fca00078e0210 */
[----:B------:R3:W-:Y:S01]  /*10d0*/  STG.E desc[UR6][R24.64], R23 ;  /* 0x0000001718007986 */ /* 0x0007e2000c101906 */
[----:B------:R-:W-:Y:S05]  /*10e0*/  BRA `(.L_x_23) ;  /* 0x0000000400047947 */ /* 0x000fea0003800000 */
.L_x_22:
[----:B------:R-:W2:Y:S01]  /*10f0*/  LDG.E.CONSTANT R24, desc[UR6][R20.64] ;  /* 0x0000000614187981 */ /* 0x000ea2000c1e9900 */
[----:B------:R-:W-:Y:S01]  /*1100*/  FADD R0, -R12, R23 ;  /* 0x000000170c007221 */ /* 0x000fe20000000100 */
[----:B------:R-:W-:-:S03]  /*1110*/  ISETP.GE.AND P0, PT, R26, R5, PT ;  /* 0x000000051a00720c */ /* 0x000fc60003f06270 */
[----:B------:R-:W-:-:S04]  /*1120*/  FFMA R27, R0, R3, RZ ;  /* 0x00000003001b7223 */ /* 0x000fc800000000ff */
[----:B------:R-:W-:-:S04]  /*1130*/  FADD R27, -R10, R27 ;  /* 0x0000001b0a1b7221 */ /* 0x000fc80000000100 */
[----:B------:R-:W-:Y:S01]  /*1140*/  FADD R33, R12, R27 ;  /* 0x0000001b0c217221 */ /* 0x000fe20000000000 */
[----:B--2---:R-:W-:-:S04]  /*1150*/  FADD R24, -R11, R24 ;  /* 0x000000180b187221 */ /* 0x004fc80000000100 */
[----:B------:R-:W-:-:S04]  /*1160*/  FFMA R23, R24, R3, RZ ;  /* 0x0000000318177223 */ /* 0x000fc800000000ff */
[----:B------:R-:W-:Y:S01]  /*1170*/  FADD R8, -R8, R23 ;  /* 0x0000001708087221 */ /* 0x000fe20000000100 */
[----:B------:R-:W-:-:S03]  /*1180*/  FADD R23, -R2, R33 ;  /* 0x0000002102177221 */ /* 0x000fc60000000100 */
[----:B------:R-:W-:Y:S01]  /*1190*/  FADD R30, R11, R8 ;  /* 0x000000080b1e7221 */ /* 0x000fe20000000000 */
[----:B------:R-:W-:-:S03]  /*11a0*/  FFMA R0, R23, R6, RZ ;  /* 0x0000000617007223 */ /* 0x000fc600000000ff */
[----:B------:R-:W-:Y:S01]  /*11b0*/  FADD R25, -R4, R30 ;  /* 0x0000001e04197221 */ /* 0x000fe20000000100 */
[----:B------:R-:W-:-:S03]  /*11c0*/  FADD R9, -R9, R0 ;  /* 0x0000000009097221 */ /* 0x000fc60000000100 */
[----:B------:R-:W-:Y:S01]  /*11d0*/  FFMA R10, R25, R6, RZ ;  /* 0x00000006190a7223 */ /* 0x000fe200000000ff */
[----:B------:R-:W-:-:S03]  /*11e0*/  FADD R0, R2, R9 ;  /* 0x0000000902007221 */ /* 0x000fc60000000000 */
[----:B------:R-:W-:Y:S01]  /*11f0*/  FADD R23, -R7, R10 ;  /* 0x0000000a07177221 */ /* 0x000fe20000000100 */
[----:B------:R-:W-:Y:S01]  /*1200*/  FADD R7, -R11, R30 ;  /* 0x0000001e0b077221 */ /* 0x000fe20000000100 */
[----:B------:R-:W-:Y:S01]  /*1210*/  FADD R2, -R2, R0 ;  /* 0x0000000002027221 */ /* 0x000fe20000000100 */
[----:B------:R-:W-:Y:S01]  /*1220*/  FADD R10, -R12, R33 ;  /* 0x000000210c0a7221 */ /* 0x000fe20000000100 */
[----:B------:R-:W-:Y:S01]  /*1230*/  FADD R31, R4, R23 ;  /* 0x00000017041f7221 */ /* 0x000fe20000000000 */
[----:B------:R-:W-:Y:S01]  /*1240*/  FADD R8, -R8, R7 ;  /* 0x0000000708087221 */ /* 0x000fe20000000100 */
[----:B------:R-:W-:Y:S01]  /*1250*/  FADD R9, -R9, R2 ;  /* 0x0000000209097221 */ /* 0x000fe20000000100 */
[----:B------:R-:W-:Y:S01]  /*1260*/  FADD R10, -R27, R10 ;  /* 0x0000000a1b0a7221 */ /* 0x000fe20000000100 */
[--C-:B------:R-:W-:Y:S01]  /*1270*/  FADD R4, -R4, R31.reuse ;  /* 0x0000001f04047221 */ /* 0x100fe20000000100 */
[----:B------:R-:W-:Y:S02]  /*1280*/  MOV R12, R33 ;  /* 0x00000021000c7202 */ /* 0x000fe40000000f00 */
[----:B------:R-:W-:Y:S01]  /*1290*/  MOV R11, R30 ;  /* 0x0000001e000b7202 */ /* 0x000fe20000000f00 */
[----:B------:R-:W-:Y:S01]  /*12a0*/  FADD R7, -R23, R4 ;  /* 0x0000000417077221 */ /* 0x000fe20000000100 */
[----:B------:R-:W-:Y:S01]  /*12b0*/  MOV R2, R0 ;  /* 0x0000000000027202 */ /* 0x000fe20000000f00 */
[----:B------:R-:W-:Y:S01]  /*12c0*/  IMAD.MOV.U32 R4, RZ, RZ, R31 ;  /* 0x000000ffff047224 */ /* 0x000fe200078e001f */
[----:B------:R-:W-:Y:S06]  /*12d0*/  @!P0 BRA `(.L_x_23) ;  /* 0x0000000000888947 */ /* 0x000fec0003800000 */
[----:B------:R-:W-:-:S04]  /*12e0*/  FSETP.NE.AND P0, PT, |R31|, +INF , PT ;  /* 0x7f8000001f00780b */ /* 0x000fc80003f05200 */
[----:B------:R-:W-:-:S13]  /*12f0*/  FSETP.NEU.AND P0, PT, R31, RZ, P0 ;  /* 0x000000ff1f00720b */ /* 0x000fda000070d000 */
[----:B------:R-:W1:Y:S01]  /*1300*/  @!P0 LDC.64 R24, c[0x0][0x3b0] ;  /* 0x0000ec00ff188b82 */ /* 0x000e620000000a00 */
[----:B------:R-:W-:Y:S01]  /*1310*/  @!P0 MOV R23, 0x7fc00000 ;  /* 0x7fc0000000178802 */ /* 0x000fe20000000f00 */
[----:B------:R-:W-:Y:S01]  /*1320*/  @!P0 IMAD.MOV.U32 R11, RZ, RZ, R30 ;  /* 0x000000ffff0b8224 */ /* 0x000fe200078e001e */
[----:B------:R-:W-:Y:S02]  /*1330*/  @!P0 MOV R12, R33 ;  /* 0x00000021000c8202 */ /* 0x000fe40000000f00 */
[----:B------:R-:W-:Y:S02]  /*1340*/  @!P0 MOV R2, R0 ;  /* 0x0000000000028202 */ /* 0x000fe40000000f00 */
[----:B------:R-:W-:Y:S01]  /*1350*/  @!P0 MOV R4, R31 ;  /* 0x0000001f00048202 */ /* 0x000fe20000000f00 */
[----:B-1----:R-:W-:-:S05]  /*1360*/  @!P0 IMAD.WIDE R24, R13, 0x4, R24 ;  /* 0x000000040d188825 */ /* 0x002fca00078e0218 */
[----:B------:R1:W-:Y:S01]  /*1370*/  @!P0 STG.E desc[UR6][R24.64], R23 ;  /* 0x0000001718008986 */ /* 0x0003e2000c101906 */
[----:B------:R-:W-:Y:S05]  /*1380*/  @!P0 BRA `(.L_x_23) ;  /* 0x00000000005c8947 */ /* 0x000fea0003800000 */
[----:B------:R-:W2:Y:S01]  /*1390*/  MUFU.RCP R2, R31 ;  /* 0x0000001f00027308 */ /* 0x000ea20000001000 */
[----:B------:R-:W-:Y:S07]  /*13a0*/  BSSY.RECONVERGENT B1, `(.L_x_24) ;  /* 0x000000c000017945 */ /* 0x000fee0003800200 */
[----:B------:R-:W3:Y:S01]  /*13b0*/  FCHK P0, R0, R31 ;  /* 0x0000001f00007302 */ /* 0x000ee20000000000 */
[----:B--2---:R-:W-:-:S04]  /*13c0*/  FFMA R11, -R31, R2, 1 ;  /* 0x3f8000001f0b7423 */ /* 0x004fc80000000102 */
[----:B------:R-:W-:-:S04]  /*13d0*/  FFMA R11, R2, R11, R2 ;  /* 0x0000000b020b7223 */ /* 0x000fc80000000002 */
[----:B------:R-:W-:-:S04]  /*13e0*/  FFMA R2, R0, R11, RZ ;  /* 0x0000000b00027223 */ /* 0x000fc800000000ff */
[----:B------:R-:W-:-:S04]  /*13f0*/  FFMA R4, -R31, R2, R0 ;  /* 0x000000021f047223 */ /* 0x000fc80000000100 */
[----:B------:R-:W-:Y:S01]  /*1400*/  FFMA R2, R11, R4, R2 ;  /* 0x000000040b027223 */ /* 0x000fe20000000002 */
[----:B---3--:R-:W-:Y:S06]  /*1410*/  @!P0 BRA `(.L_x_25) ;  /* 0x0000000000108947 */ /* 0x008fec0003800000 */
[----:B------:R-:W-:Y:S02]  /*1420*/  MOV R2, R0 ;  /* 0x0000000000027202 */ /* 0x000fe40000000f00 */
[----:B------:R-:W-:Y:S02]  /*1430*/  MOV R29, R31 ;  /* 0x0000001f001d7202 */ /* 0x000fe40000000f00 */
[----:B------:R-:W-:-:S07]  /*1440*/  MOV R4, 0x1460 ;  /* 0x0000146000047802 */ /* 0x000fce0000000f00 */
[----:B01----:R-:W-:Y:S05]  /*1450*/  CALL.REL.NOINC `($__internal_0_$__cuda_sm3x_div_rn_noftz_f32_slowpath) ;  /* 0x0000000400747944 */ /* 0x003fea0003c00000 */
.L_x_25:
[----:B------:R-:W-:Y:S05]  /*1460*/  BSYNC.RECONVERGENT B1 ;  /* 0x0000000000017941 */ /* 0x000fea0003800200 */
.L_x_24:
[----:B------:R-:W-:Y:S01]  /*1470*/  FMUL R2, R2, 100 ;  /* 0x42c8000002027820 */ /* 0x000fe20000400000 */
[----:B01----:R-:W-:Y:S01]  /*1480*/  IMAD.WIDE R24, R13, 0x4, R16 ;  /* 0x000000040d187825 */ /* 0x003fe200078e0210 */
[----:B------:R-:W-:Y:S02]  /*1490*/  MOV R11, R30 ;  /* 0x0000001e000b7202 */ /* 0x000fe40000000f00 */
[----:B------:R-:W-:Y:S01]  /*14a0*/  MOV R4, R31 ;  /* 0x0000001f00047202 */ /* 0x000fe20000000f00 */
[----:B------:R-:W-:Y:S01]  /*14b0*/  IMAD.MOV.U32 R12, RZ, RZ, R33 ;  /* 0x000000ffff0c7224 */ /* 0x000fe200078e0021 */
[----:B------:R-:W-:-:S04]  /*14c0*/  FMNMX R2, R2, -100, !PT ;  /* 0xc2c8000002027809 */ /* 0x000fc80007800000 */
[----:B------:R-:W-:Y:S02]  /*14d0*/  FMNMX R23, R2, 100, PT ;  /* 0x42c8000002177809 */ /* 0x000fe40003800000 */
[----:B------:R-:W-:-:S03]  /*14e0*/  MOV R2, R0 ;  /* 0x0000000000027202 */ /* 0x000fc60000000f00 */
[----:B------:R2:W-:Y:S04]  /*14f0*/  STG.E desc[UR6][R24.64], R23 ;  /* 0x0000001718007986 */ /* 0x0005e8000c101906 */
.L_x_23:
[----:B------:R-:W-:Y:S05]  /*1500*/  BSYNC.RECONVERGENT B0 ;  /* 0x0000000000007941 */ /* 0x000fea0003800200 */
.L_x_21:
[----:B------:R-:W4:Y:S01]  /*1510*/  LDG.E.CONSTANT R19, desc[UR6][R18.64+0x4] ;  /* 0x0000040612137981 */ /* 0x000f22000c1e9900 */
[----:B------:R-:W-:Y:S01]  /*1520*/  BSSY.RECONVERGENT B0, `(.L_x_26) ;  /* 0x000004a000007945 */ /* 0x000fe20003800200 */
[----:B----4-:R-:W-:-:S13]  /*1530*/  FSETP.NE.AND P0, PT, |R19|, +INF , PT ;  /* 0x7f8000001300780b */ /* 0x010fda0003f05200 */
[----:B------:R-:W-:Y:S05]  /*1540*/  @!P0 BRA `(.L_x_27) ;  /* 0x0000000400088947 */ /* 0x000fea0003800000 */
[----:B------:R-:W4:Y:S01]  /*1550*/  LDG.E.CONSTANT R18, desc[UR6][R20.64+0x4] ;  /* 0x0000040614127981 */ /* 0x000f22000c1e9900 */
[----:B------:R-:W-:Y:S01]  /*1560*/  FADD R0, -R12, R19 ;  /* 0x000000130c007221 */ /* 0x000fe20000000100 */
[----:B------:R-:W-:-:S03]  /*1570*/  ISETP.GE.AND P0, PT, R22, R5, PT ;  /* 0x000000051600720c */ /* 0x000fc60003f06270 */
[----:B------:R-:W-:-:S04]  /*1580*/  FFMA R19, R0, R3, RZ ;  /* 0x0000000300137223 */ /* 0x000fc800000000ff */
[----:B-123--:R-:W-:-:S04]  /*1590*/  FADD R25, -R10, R19 ;  /* 0x000000130a197221 */ /* 0x00efc80000000100 */
[----:B------:R-:W-:-:S04]  /*15a0*/  FADD R31, R12, R25 ;  /* 0x000000190c1f7221 */ /* 0x000fc80000000000 */
[----:B------:R-:W-:-:S04]  /*15b0*/  FADD R19, -R2, R31 ;  /* 0x0000001f02137221 */ /* 0x000fc80000000100 */
[----:B------:R-:W-:-:S04]  /*15c0*/  FFMA R0, R19, R6, RZ ;  /* 0x0000000613007223 */ /* 0x000fc800000000ff */
[----:B------:R-:W-:-:S04]  /*15d0*/  FADD R9, -R9, R0 ;  /* 0x0000000009097221 */ /* 0x000fc80000000100 */
[----:B------:R-:W-:-:S04]  /*15e0*/  FADD R0, R2, R9 ;  /* 0x0000000902007221 */ /* 0x000fc80000000000 */
[----:B------:R-:W-:-:S04]  /*15f0*/  FADD R2, -R2, R0 ;  /* 0x0000000002027221 */ /* 0x000fc80000000100 */
[----:B------:R-:W-:Y:S01]  /*1600*/  FADD R9, -R9, R2 ;  /* 0x0000000209097221 */ /* 0x000fe20000000100 */
[----:B------:R-:W-:Y:S01]  /*1610*/  MOV R2, R0 ;  /* 0x0000000000027202 */ /* 0x000fe20000000f00 */
[----:B----4-:R-:W-:-:S04]  /*1620*/  FADD R18, -R11, R18 ;  /* 0x000000120b127221 */ /* 0x010fc80000000100 */
[----:B------:R-:W-:-:S04]  /*1630*/  FFMA R23, R18, R3, RZ ;  /* 0x0000000312177223 */ /* 0x000fc800000000ff */
[----:B------:R-:W-:-:S04]  /*1640*/  FADD R8, -R8, R23 ;  /* 0x0000001708087221 */ /* 0x000fc80000000100 */
[----:B------:R-:W-:-:S04]  /*1650*/  FADD R18, R11, R8 ;  /* 0x000000080b127221 */ /* 0x000fc80000000000 */
[----:B------:R-:W-:-:S04]  /*1660*/  FADD R23, -R4, R18 ;  /* 0x0000001204177221 */ /* 0x000fc80000000100 */
[----:B------:R-:W-:-:S04]  /*1670*/  FFMA R10, R23, R6, RZ ;  /* 0x00000006170a7223 */ /* 0x000fc800000000ff */
[----:B------:R-:W-:Y:S01]  /*1680*/  FADD R21, -R7, R10 ;  /* 0x0000000a07157221 */ /* 0x000fe20000000100 */
[----:B------:R-:W-:Y:S01]  /*1690*/  FADD R7, -R11, R18 ;  /* 0x000000120b077221 */ /* 0x000fe20000000100 */
[--C-:B------:R-:W-:Y:S01]  /*16a0*/  FADD R10, -R12, R31.reuse ;  /* 0x0000001f0c0a7221 */ /* 0x100fe20000000100 */
[----:B------:R-:W-:Y:S02]  /*16b0*/  IMAD.MOV.U32 R12, RZ, RZ, R31 ;  /* 0x000000ffff0c7224 */ /* 0x000fe400078e001f */
[----:B------:R-:W-:Y:S01]  /*16c0*/  FADD R19, R4, R21 ;  /* 0x0000001504137221 */ /* 0x000fe20000000000 */
[----:B------:R-:W-:Y:S01]  /*16d0*/  FADD R8, -R8, R7 ;  /* 0x0000000708087221 */ /* 0x000fe20000000100 */
[----:B------:R-:W-:Y:S01]  /*16e0*/  FADD R10, -R25, R10 ;  /* 0x0000000a190a7221 */ /* 0x000fe20000000100 */
[----:B------:R-:W-:Y:S01]  /*16f0*/  MOV R11, R18 ;  /* 0x00000012000b7202 */ /* 0x000fe20000000f00 */
[----:B------:R-:W-:-:S04]  /*1700*/  FADD R4, -R4, R19 ;  /* 0x0000001304047221 */ /* 0x000fc80000000100 */
[----:B------:R-:W-:Y:S01]  /*1710*/  FADD R7, -R21, R4 ;  /* 0x0000000415077221 */ /* 0x000fe20000000100 */
[----:B------:R-:W-:Y:S01]  /*1720*/  MOV R4, R19 ;  /* 0x0000001300047202 */ /* 0x000fe20000000f00 */
[----:B------:R-:W-:Y:S06]  /*1730*/  @!P0 BRA `(.L_x_28) ;  /* 0x0000000000a08947 */ /* 0x000fec0003800000 */
[----:B------:R-:W-:-:S04]  /*1740*/  FSETP.NE.AND P0, PT, |R19|, +INF , PT ;  /* 0x7f8000001300780b */ /* 0x000fc80003f05200 */
[----:B------:R-:W-:-:S13]  /*1750*/  FSETP.EQ.OR P0, PT, R19, RZ, !P0 ;  /* 0x000000ff1300720b */ /* 0x000fda0004702400 */
[----:B------:R-:W-:Y:S05]  /*1760*/  @P0 BRA `(.L_x_29) ;  /* 0x0000000000600947 */ /* 0x000fea0003800000 */
[----:B------:R-:W1:Y:S01]  /*1770*/  MUFU.RCP R2, R19 ;  /* 0x0000001300027308 */ /* 0x000e620000001000 */
[----:B------:R-:W-:Y:S07]  /*1780*/  BSSY.RECONVERGENT B1, `(.L_x_30) ;  /* 0x000000c000017945 */ /* 0x000fee0003800200 */
[----:B------:R-:W2:Y:S01]  /*1790*/  FCHK P0, R0, R19 ;  /* 0x0000001300007302 */ /* 0x000ea20000000000 */
[----:B-1----:R-:W-:-:S04]  /*17a0*/  FFMA R11, -R19, R2, 1 ;  /* 0x3f800000130b7423 */ /* 0x002fc80000000102 */
[----:B------:R-:W-:-:S04]  /*17b0*/  FFMA R11, R2, R11, R2 ;  /* 0x0000000b020b7223 */ /* 0x000fc80000000002 */
[----:B------:R-:W-:-:S04]  /*17c0*/  FFMA R2, R0, R11, RZ ;  /* 0x0000000b00027223 */ /* 0x000fc800000000ff */
[----:B------:R-:W-:-:S04]  /*17d0*/  FFMA R4, -R19, R2, R0 ;  /* 0x0000000213047223 */ /* 0x000fc80000000100 */
[----:B------:R-:W-:Y:S01]  /*17e0*/  FFMA R2, R11, R4, R2 ;  /* 0x000000040b027223 */ /* 0x000fe20000000002 */
[----:B--2---:R-:W-:Y:S06]  /*17f0*/  @!P0 BRA `(.L_x_31) ;  /* 0x0000000000108947 */ /* 0x004fec0003800000 */
[----:B------:R-:W-:Y:S01]  /*1800*/  IMAD.MOV.U32 R2, RZ, RZ, R0 ;  /* 0x000000ffff027224 */ /* 0x000fe200078e0000 */
[----:B------:R-:W-:Y:S02]  /*1810*/  MOV R29, R19 ;  /* 0x00000013001d7202 */ /* 0x000fe40000000f00 */
[----:B------:R-:W-:-:S07]  /*1820*/  MOV R4, 0x1840 ;  /* 0x0000184000047802 */ /* 0x000fce0000000f00 */
[----:B0-----:R-:W-:Y:S05]  /*1830*/  CALL.REL.NOINC `($__internal_0_$__cuda_sm3x_div_rn_noftz_f32_slowpath) ;  /* 0x00000000007c7944 */ /* 0x001fea0003c00000 */
.L_x_31:
[----:B------:R-:W-:Y:S05]  /*1840*/  BSYNC.RECONVERGENT B1 ;  /* 0x0000000000017941 */ /* 0x000fea0003800200 */
.L_x_30:
[----:B------:R-:W-:Y:S01]  /*1850*/  FMUL R2, R2, 100 ;  /* 0x42c8000002027820 */ /* 0x000fe20000400000 */
[----:B0-----:R-:W-:Y:S01]  /*1860*/  IMAD.WIDE R20, R14, 0x4, R16 ;  /* 0x000000040e147825 */ /* 0x001fe200078e0210 */
[----:B------:R-:W-:Y:S02]  /*1870*/  MOV R12, R31 ;  /* 0x0000001f000c7202 */ /* 0x000fe40000000f00 */
[----:B------:R-:W-:Y:S01]  /*1880*/  MOV R4, R19 ;  /* 0x0000001300047202 */ /* 0x000fe20000000f00 */
[----:B------:R-:W-:Y:S01]  /*1890*/  IMAD.MOV.U32 R11, RZ, RZ, R18 ;  /* 0x000000ffff0b7224 */ /* 0x000fe200078e0012 */
[----:B------:R-:W-:-:S04]  /*18a0*/  FMNMX R2, R2, -100, !PT ;  /* 0xc2c8000002027809 */ /* 0x000fc80007800000 */
[----:B------:R-:W-:Y:S02]  /*18b0*/  FMNMX R23, R2, 100, PT ;  /* 0x42c8000002177809 */ /* 0x000fe40003800000 */
[----:B------:R-:W-:-:S03]  /*18c0*/  MOV R2, R0 ;  /* 0x0000000000027202 */ /* 0x000fc60000000f00 */
[----:B------:R0:W-:Y:S01]  /*18d0*/  STG.E desc[UR6][R20.64], R23 ;  /* 0x0000001714007986 */ /* 0x0001e2000c101906 */
[----:B------:R-:W-:Y:S05]  /*18e0*/  BRA `(.L_x_28) ;  /* 0x0000000000347947 */ /* 0x000fea0003800000 */
.L_x_29:
[----:B------:R-:W-:Y:S01]  /*18f0*/  MOV R23, 0x7fc00000 ;  /* 0x7fc0000000177802 */ /* 0x000fe20000000f00 */
[----:B0-----:R-:W-:Y:S01]  /*1900*/  IMAD.WIDE R20, R14, 0x4, R16 ;  /* 0x000000040e147825 */ /* 0x001fe200078e0210 */
[----:B------:R-:W-:Y:S02]  /*1910*/  MOV R12, R31 ;  /* 0x0000001f000c7202 */ /* 0x000fe40000000f00 */
[----:B------:R-:W-:Y:S01]  /*1920*/  MOV R11, R18 ;  /* 0x00000012000b7202 */ /* 0x000fe20000000f00 */
[----:B------:R-:W-:Y:S01]  /*1930*/  IMAD.MOV.U32 R2, RZ, RZ, R0 ;  /* 0x000000ffff027224 */ /* 0x000fe200078e0000 */
[----:B------:R0:W-:Y:S01]  /*1940*/  STG.E desc[UR6][R20.64], R23 ;  /* 0x0000001714007986 */ /* 0x0001e2000c101906 */
[----:B------:R-:W-:Y:S01]  /*1950*/  MOV R4, R19 ;  /* 0x0000001300047202 */ /* 0x000fe20000000f00 */
[----:B------:R-:W-:Y:S06]  /*1960*/  BRA `(.L_x_28) ;  /* 0x0000000000147947 */ /* 0x000fec0003800000 */
.L_x_27:
[----:B------:R-:W-:-:S13]  /*1970*/  ISETP.GE.AND P0, PT, R22, R5, PT ;  /* 0x000000051600720c */ /* 0x000fda0003f06270 */
[----:B------:R-:W4:Y:S01]  /*1980*/  @P0 LDC.64 R18, c[0x0][0x3b0] ;  /* 0x0000ec00ff120b82 */ /* 0x000f220000000a00 */
[----:B------:R-:W-:Y:S01]  /*1990*/  @P0 MOV R21, 0x7fc00000 ;  /* 0x7fc0000000150802 */ /* 0x000fe20000000f00 */
[----:B----4-:R-:W-:-:S05]  /*19a0*/  @P0 IMAD.WIDE R18, R14, 0x4, R18 ;  /* 0x000000040e120825 */ /* 0x010fca00078e0212 */
[----:B------:R4:W-:Y:S02]  /*19b0*/  @P0 STG.E desc[UR6][R18.64], R21 ;  /* 0x0000001512000986 */ /* 0x0009e4000c101906 */
.L_x_28:
[----:B------:R-:W-:Y:S05]  /*19c0*/  BSYNC.RECONVERGENT B0 ;  /* 0x0000000000007941 */ /* 0x000fea0003800200 */
.L_x_26:
[----:B------:R-:W5:Y:S01]  /*19d0*/  LDC R0, c[0x0][0x3a8] ;  /* 0x0000ea00ff007b82 */ /* 0x000f620000000800 */
[----:B------:R-:W-:Y:S01]  /*19e0*/  VIADD R22, R22, 0x2 ;  /* 0x0000000216167836 */ /* 0x000fe20000000000 */
[C---:B-----5:R-:W-:Y:S02]  /*19f0*/  LEA R14, R0.reuse, R14, 0x1 ;  /* 0x0000000e000e7211 */ /* 0x060fe400078e08ff */
[----:B------:R-:W-:Y:S01]  /*1a00*/  LEA R13, R0, R13, 0x1 ;  /* 0x0000000d000d7211 */ /* 0x000fe200078e08ff */
[----:B------:R-:W-:Y:S06]  /*1a10*/  @P2 BRA `(.L_x_32) ;  /* 0xfffffff400702947 */ /* 0x000fec000383ffff */
[----:B------:R-:W-:Y:S05]  /*1a20*/  EXIT ;  /* 0x000000000000794d */ /* 0x000fea0003800000 */
        .weak           $__internal_0_$__cuda_sm3x_div_rn_noftz_f32_slowpath
        .type           $__internal_0_$__cuda_sm3x_div_rn_noftz_f32_slowpath,@function
        .size           $__internal_0_$__cuda_sm3x_div_rn_noftz_f32_slowpath,(.L_x_127 - $__internal_0_$__cuda_sm3x_div_rn_noftz_f32_slowpath)
$__internal_0_$__cuda_sm3x_div_rn_noftz_f32_slowpath:
[----:B------:R-:W-:Y:S01]  /*1a30*/  SHF.R.U32.HI R24, RZ, 0x17, R29 ;  /* 0x00000017ff187819 */ /* 0x000fe2000001161d */
[----:B------:R-:W-:Y:S01]  /*1a40*/  BSSY.RECONVERGENT B2, `(.L_x_33) ;  /* 0x0000062000027945 */ /* 0x000fe20003800200 */
[----:B------:R-:W-:Y:S02]  /*1a50*/  SHF.R.U32.HI R23, RZ, 0x17, R2 ;  /* 0x00000017ff177819 */ /* 0x000fe40000011602 */
[----:B------:R-:W-:Y:S02]  /*1a60*/  LOP3.LUT R24, R24, 0xff, RZ, 0xc0, !PT ;  /* 0x000000ff18187812 */ /* 0x000fe400078ec0ff */
[----:B------:R-:W-:Y:S02]  /*1a70*/  LOP3.LUT R23, R23, 0xff, RZ, 0xc0, !PT ;  /* 0x000000ff17177812 */ /* 0x000fe400078ec0ff */
[----:B------:R-:W-:-:S03]  /*1a80*/  IADD3 R26, PT, PT, R24, -0x1, RZ ;  /* 0xffffffff181a7810 */ /* 0x000fc60007ffe0ff */
[----:B------:R-:W-:Y:S01]  /*1a90*/  VIADD R27, R23, 0xffffffff ;  /* 0xffffffff171b7836 */ /* 0x000fe20000000000 */
[----:B------:R-:W-:-:S04]  /*1aa0*/  ISETP.GT.U32.AND P0, PT, R26, 0xfd, PT ;  /* 0x000000fd1a00780c */ /* 0x000fc80003f04070 */
[----:B------:R-:W-:-:S13]  /*1ab0*/  ISETP.GT.U32.OR P0, PT, R27, 0xfd, P0 ;  /* 0x000000fd1b00780c */ /* 0x000fda0000704470 */
[----:B------:R-:W-:Y:S01]  /*1ac0*/  @!P0 MOV R25, RZ ;  /* 0x000000ff00198202 */ /* 0x000fe20000000f00 */
[----:B------:R-:W-:Y:S06]  /*1ad0*/  @!P0 BRA `(.L_x_34) ;  /* 0x00000000005c8947 */ /* 0x000fec0003800000 */
[----:B------:R-:W-:Y:S02]  /*1ae0*/  FSETP.GTU.FTZ.AND P0, PT, |R2|, +INF , PT ;  /* 0x7f8000000200780b */ /* 0x000fe40003f1c200 */
[----:B------:R-:W-:-:S04]  /*1af0*/  FSETP.GTU.FTZ.AND P1, PT, |R29|, +INF , PT ;  /* 0x7f8000001d00780b */ /* 0x000fc80003f3c200 */
[----:B------:R-:W-:-:S13]  /*1b00*/  PLOP3.LUT P0, PT, P0, P1, PT, 0xf8, 0x8f ;  /* 0x00000000008f781c */ /* 0x000fda0000703f70 */
[----:B------:R-:W-:Y:S05]  /*1b10*/  @P0 BRA `(.L_x_35) ;  /* 0x00000004004c0947 */ /* 0x000fea0003800000 */
[----:B------:R-:W-:-:S13]  /*1b20*/  LOP3.LUT P0, RZ, R29, 0x7fffffff, R2, 0xc8, !PT ;  /* 0x7fffffff1dff7812 */ /* 0x000fda000780c802 */
[----:B------:R-:W-:Y:S05]  /*1b30*/  @!P0 BRA `(.L_x_36) ;  /* 0x00000004003c8947 */ /* 0x000fea0003800000 */
[C---:B------:R-:W-:Y:S02]  /*1b40*/  FSETP.NEU.FTZ.AND P3, PT, |R2|.reuse, +INF , PT ;  /* 0x7f8000000200780b */ /* 0x040fe40003f7d200 */
[----:B------:R-:W-:Y:S02]  /*1b50*/  FSETP.NEU.FTZ.AND P1, PT, |R29|, +INF , PT ;  /* 0x7f8000001d00780b */ /* 0x000fe40003f3d200 */
[----:B------:R-:W-:-:S11]  /*1b60*/  FSETP.NEU.FTZ.AND P0, PT, |R2|, +INF , PT ;  /* 0x7f8000000200780b */ /* 0x000fd60003f1d200 */
[----:B------:R-:W-:Y:S05]  /*1b70*/  @!P1 BRA !P3, `(.L_x_36) ;  /* 0x00000004002c9947 */ /* 0x000fea0005800000 */
[----:B------:R-:W-:-:S04]  /*1b80*/  LOP3.LUT P3, RZ, R2, 0x7fffffff, RZ, 0xc0, !PT ;  /* 0x7fffffff02ff7812 */ /* 0x000fc8000786c0ff */
[----:B------:R-:W-:-:S13]  /*1b90*/  PLOP3.LUT P1, PT, P1, P3, PT, 0x2f, 0xf2 ;  /* 0x0000000000f2781c */ /* 0x000fda0000f26577 */
[----:B------:R-:W-:Y:S05]  /*1ba0*/  @P1 BRA `(.L_x_37) ;  /* 0x0000000400181947 */ /* 0x000fea0003800000 */
[----:B------:R-:W-:-:S04]  /*1bb0*/  LOP3.LUT P1, RZ, R29, 0x7fffffff, RZ, 0xc0, !PT ;  /* 0x7fffffff1dff7812 */ /* 0x000fc8000782c0ff */
[----:B------:R-:W-:-:S13]  /*1bc0*/  PLOP3.LUT P0, PT, P0, P1, PT, 0x2f, 0xf2 ;  /* 0x0000000000f2781c */ /* 0x000fda0000702577 */
[----:B------:R-:W-:Y:S05]  /*1bd0*/  @P0 BRA `(.L_x_38) ;  /* 0x0000000400000947 */ /* 0x000fea0003800000 */
[----:B------:R-:W-:Y:S02]  /*1be0*/  ISETP.GE.AND P0, PT, R27, RZ, PT ;  /* 0x000000ff1b00720c */ /* 0x000fe40003f06270 */
[----:B------:R-:W-:-:S11]  /*1bf0*/  ISETP.GE.AND P1, PT, R26, RZ, PT ;  /* 0x000000ff1a00720c */ /* 0x000fd60003f26270 */
[----:B------:R-:W-:Y:S01]  /*1c00*/  @P0 MOV R25, RZ ;  /* 0x000000ff00190202 */ /* 0x000fe20000000f00 */
[----:B------:R-:W-:Y:S01]  /*1c10*/  @!P0 FFMA R2, R2, 1.84467440737095516160e+19, RZ ;  /* 0x5f80000002028823 */ /* 0x000fe200000000ff */
[----:B------:R-:W-:Y:S01]  /*1c20*/  @!P0 MOV R25, 0xffffffc0 ;  /* 0xffffffc000198802 */ /* 0x000fe20000000f00 */
[----:B------:R-:W-:-:S04]  /*1c30*/  @!P1 FFMA R29, R29, 1.84467440737095516160e+19, RZ ;  /* 0x5f8000001d1d9823 */ /* 0x000fc800000000ff */
[----:B------:R-:W-:-:S07]  /*1c40*/  @!P1 VIADD R25, R25, 0x40 ;  /* 0x0000004019199836 */ /* 0x000fce0000000000 */
.L_x_34:
[----:B------:R-:W-:Y:S01]  /*1c50*/  LEA R32, R24, 0xc0800000, 0x17 ;  /* 0xc080000018207811 */ /* 0x000fe200078eb8ff */
[----:B------:R-:W-:Y:S01]  /*1c60*/  BSSY.RECONVERGENT B3, `(.L_x_39) ;  /* 0x0000036000037945 */ /* 0x000fe20003800200 */
[----:B------:R-:W-:Y:S02]  /*1c70*/  IADD3 R23, PT, PT, R23, -0x7f, RZ ;  /* 0xffffff8117177810 */ /* 0x000fe40007ffe0ff */
[----:B------:R-:W-:Y:S02]  /*1c80*/  IADD3 R32, PT, PT, -R32, R29, RZ ;  /* 0x0000001d20207210 */ /* 0x000fe40007ffe1ff */
[C---:B------:R-:W-:Y:S01]  /*1c90*/  IADD3 R24, PT, PT, R23.reuse, 0x7f, -R24 ;  /* 0x0000007f17187810 */ /* 0x040fe20007ffe818 */
[----:B------:R-:W-:Y:S01]  /*1ca0*/  IMAD R2, R23, -0x800000, R2 ;  /* 0xff80000017027824 */ /* 0x000fe200078e0202 */
[----:B------:R-:W0:Y:S01]  /*1cb0*/  MUFU.RCP R26, R32 ;  /* 0x00000020001a7308 */ /* 0x000e220000001000 */
[----:B------:R-:W-:Y:S01]  /*1cc0*/  FADD.FTZ R27, -R32, -RZ ;  /* 0x800000ff201b7221 */ /* 0x000fe20000010100 */
[----:B------:R-:W-:-:S03]  /*1cd0*/  IADD3 R25, PT, PT, R24, R25, RZ ;  /* 0x0000001918197210 */ /* 0x000fc60007ffe0ff */
[----:B0-----:R-:W-:-:S04]  /*1ce0*/  FFMA R29, R26, R27, 1 ;  /* 0x3f8000001a1d7423 */ /* 0x001fc8000000001b */
[----:B------:R-:W-:-:S04]  /*1cf0*/  FFMA R29, R26, R29, R26 ;  /* 0x0000001d1a1d7223 */ /* 0x000fc8000000001a */
[----:B------:R-:W-:-:S04]  /*1d00*/  FFMA R26, R2, R29, RZ ;  /* 0x0000001d021a7223 */ /* 0x000fc800000000ff */
[----:B------:R-:W-:-:S04]  /*1d10*/  FFMA R28, R27, R26, R2 ;  /* 0x0000001a1b1c7223 */ /* 0x000fc80000000002 */
[----:B------:R-:W-:-:S04]  /*1d20*/  FFMA R28, R29, R28, R26 ;  /* 0x0000001c1d1c7223 */ /* 0x000fc8000000001a */
[----:B------:R-:W-:-:S04]  /*1d30*/  FFMA R27, R27, R28, R2 ;  /* 0x0000001c1b1b7223 */ /* 0x000fc80000000002 */
[----:B------:R-:W-:-:S05]  /*1d40*/  FFMA R2, R29, R27, R28 ;  /* 0x0000001b1d027223 */ /* 0x000fca000000001c */
[----:B------:R-:W-:-:S04]  /*1d50*/  SHF.R.U32.HI R23, RZ, 0x17, R2 ;  /* 0x00000017ff177819 */ /* 0x000fc80000011602 */
[----:B------:R-:W-:-:S05]  /*1d60*/  LOP3.LUT R24, R23, 0xff, RZ, 0xc0, !PT ;  /* 0x000000ff17187812 */ /* 0x000fca00078ec0ff */
[----:B------:R-:W-:-:S05]  /*1d70*/  IMAD.IADD R23, R24, 0x1, R25 ;  /* 0x0000000118177824 */ /* 0x000fca00078e0219 */
[----:B------:R-:W-:-:S04]  /*1d80*/  IADD3 R24, PT, PT, R23, -0x1, RZ ;  /* 0xffffffff17187810 */ /* 0x000fc80007ffe0ff */
[----:B------:R-:W-:-:S13]  /*1d90*/  ISETP.GE.U32.AND P0, PT, R24, 0xfe, PT ;  /* 0x000000fe1800780c */ /* 0x000fda0003f06070 */
[----:B------:R-:W-:Y:S05]  /*1da0*/  @!P0 BRA `(.L_x_40) ;  /* 0x0000000000808947 */ /* 0x000fea0003800000 */
[----:B------:R-:W-:-:S13]  /*1db0*/  ISETP.GT.AND P0, PT, R23, 0xfe, PT ;  /* 0x000000fe1700780c */ /* 0x000fda0003f04270 */
[----:B------:R-:W-:Y:S05]  /*1dc0*/  @P0 BRA `(.L_x_41) ;  /* 0x00000000006c0947 */ /* 0x000fea0003800000 */
[----:B------:R-:W-:-:S13]  /*1dd0*/  ISETP.GE.AND P0, PT, R23, 0x1, PT ;  /* 0x000000011700780c */ /* 0x000fda0003f06270 */
[----:B------:R-:W-:Y:S05]  /*1de0*/  @P0 BRA `(.L_x_42) ;  /* 0x0000000000740947 */ /* 0x000fea0003800000 */
[----:B------:R-:W-:Y:S02]  /*1df0*/  ISETP.GE.AND P0, PT, R23, -0x18, PT ;  /* 0xffffffe81700780c */ /* 0x000fe40003f06270 */
[----:B------:R-:W-:-:S11]  /*1e00*/  LOP3.LUT R2, R2, 0x80000000, RZ, 0xc0, !PT ;  /* 0x8000000002027812 */ /* 0x000fd600078ec0ff */
[----:B------:R-:W-:Y:S05]  /*1e10*/  @!P0 BRA `(.L_x_42) ;  /* 0x0000000000688947 */ /* 0x000fea0003800000 */
[CCC-:B------:R-:W-:Y:S01]  /*1e20*/  FFMA.RZ R24, R29.reuse, R27.reuse, R28.reuse ;  /* 0x0000001b1d187223 */ /* 0x1c0fe2000000c01c */
[CCC-:B------:R-:W-:Y:S01]  /*1e30*/  FFMA.RP R25, R29.reuse, R27.reuse, R28.reuse ;  /* 0x0000001b1d197223 */ /* 0x1c0fe2000000801c */
[----:B------:R-:W-:Y:S01]  /*1e40*/  FFMA.RM R28, R29, R27, R28 ;  /* 0x0000001b1d1c7223 */ /* 0x000fe2000000401c */
[C---:B------:R-:W-:Y:S02]  /*1e50*/  IADD3 R26, PT, PT, R23.reuse, 0x20, RZ ;  /* 0x00000020171a7810 */ /* 0x040fe40007ffe0ff */
[----:B------:R-:W-:Y:S02]  /*1e60*/  LOP3.LUT R24, R24, 0x7fffff, RZ, 0xc0, !PT ;  /* 0x007fffff18187812 */ /* 0x000fe400078ec0ff */
[C---:B------:R-:W-:Y:S02]  /*1e70*/  ISETP.NE.AND P3, PT, R23.reuse, RZ, PT ;  /* 0x000000ff1700720c */ /* 0x040fe40003f65270 */
[----:B------:R-:W-:Y:S02]  /*1e80*/  LOP3.LUT R27, R24, 0x800000, RZ, 0xfc, !PT ;  /* 0x00800000181b7812 */ /* 0x000fe400078efcff */
[----:B------:R-:W-:-:S02]  /*1e90*/  ISETP.NE.AND P1, PT, R23, RZ, PT ;  /* 0x000000ff1700720c */ /* 0x000fc40003f25270 */
[----:B------:R-:W-:Y:S02]  /*1ea0*/  IADD3 R23, PT, PT, -R23, RZ, RZ ;  /* 0x000000ff17177210 */ /* 0x000fe40007ffe1ff */
[----:B------:R-:W-:Y:S02]  /*1eb0*/  SHF.L.U32 R26, R27, R26, RZ ;  /* 0x0000001a1b1a7219 */ /* 0x000fe400000006ff */
[----:B------:R-:W-:Y:S02]  /*1ec0*/  FSETP.NEU.FTZ.AND P0, PT, R25, R28, PT ;  /* 0x0000001c1900720b */ /* 0x000fe40003f1d000 */
[----:B------:R-:W-:Y:S02]  /*1ed0*/  SEL R24, R23, RZ, P3 ;  /* 0x000000ff17187207 */ /* 0x000fe40001800000 */
[----:B------:R-:W-:Y:S02]  /*1ee0*/  ISETP.NE.AND P1, PT, R26, RZ, P1 ;  /* 0x000000ff1a00720c */ /* 0x000fe40000f25270 */
[----:B------:R-:W-:-:S02]  /*1ef0*/  SHF.R.U32.HI R27, RZ, R24, R27 ;  /* 0x00000018ff1b7219 */ /* 0x000fc4000001161b */
[----:B------:R-:W-:Y:S02]  /*1f00*/  PLOP3.LUT P0, PT, P0, P1, PT, 0xf8, 0x8f ;  /* 0x00000000008f781c */ /* 0x000fe40000703f70 */
[----:B------:R-:W-:Y:S02]  /*1f10*/  SHF.R.U32.HI R23, RZ, 0x1, R27 ;  /* 0x00000001ff177819 */ /* 0x000fe4000001161b */
[----:B------:R-:W-:-:S04]  /*1f20*/  SEL R24, RZ, 0x1, !P0 ;  /* 0x00000001ff187807 */ /* 0x000fc80004000000 */
[----:B------:R-:W-:-:S04]  /*1f30*/  LOP3.LUT R24, R24, 0x1, R23, 0xf8, !PT ;  /* 0x0000000118187812 */ /* 0x000fc800078ef817 */
[----:B------:R-:W-:-:S05]  /*1f40*/  LOP3.LUT R24, R24, R27, RZ, 0xc0, !PT ;  /* 0x0000001b18187212 */ /* 0x000fca00078ec0ff */
[----:B------:R-:W-:-:S05]  /*1f50*/  IMAD.IADD R23, R23, 0x1, R24 ;  /* 0x0000000117177824 */ /* 0x000fca00078e0218 */
[----:B------:R-:W-:Y:S01]  /*1f60*/  LOP3.LUT R2, R23, R2, RZ, 0xfc, !PT ;  /* 0x0000000217027212 */ /* 0x000fe200078efcff */
[----:B------:R-:W-:Y:S06]  /*1f70*/  BRA `(.L_x_42) ;  /* 0x0000000000107947 */ /* 0x000fec0003800000 */
.L_x_41:
[----:B------:R-:W-:-:S04]  /*1f80*/  LOP3.LUT R2, R2, 0x80000000, RZ, 0xc0, !PT ;  /* 0x8000000002027812 */ /* 0x000fc800078ec0ff */
[----:B------:R-:W-:Y:S01]  /*1f90*/  LOP3.LUT R2, R2, 0x7f800000, RZ, 0xfc, !PT ;  /* 0x7f80000002027812 */ /* 0x000fe200078efcff */
[----:B------:R-:W-:Y:S06]  /*1fa0*/  BRA `(.L_x_42) ;  /* 0x0000000000047947 */ /* 0x000fec0003800000 */
.L_x_40:
[----:B------:R-:W-:-:S07]  /*1fb0*/  LEA R2, R25, R2, 0x17 ;  /* 0x0000000219027211 */ /* 0x000fce00078eb8ff */
.L_x_42:
[----:B------:R-:W-:Y:S05]  /*1fc0*/  BSYNC.RECONVERGENT B3 ;  /* 0x0000000000037941 */ /* 0x000fea0003800200 */
.L_x_39:
[----:B------:R-:W-:Y:S05]  /*1fd0*/  BRA `(.L_x_43) ;  /* 0x0000000000207947 */ /* 0x000fea0003800000 */
.L_x_38:
[----:B------:R-:W-:-:S04]  /*1fe0*/  LOP3.LUT R2, R29, 0x80000000, R2, 0x48, !PT ;  /* 0x800000001d027812 */ /* 0x000fc800078e4802 */
[----:B------:R-:W-:Y:S01]  /*1ff0*/  LOP3.LUT R2, R2, 0x7f800000, RZ, 0xfc, !PT ;  /* 0x7f80000002027812 */ /* 0x000fe200078efcff */
[----:B------:R-:W-:Y:S06]  /*2000*/  BRA `(.L_x_43) ;  /* 0x0000000000147947 */ /* 0x000fec0003800000 */
.L_x_37:
[----:B------:R-:W-:Y:S01]  /*2010*/  LOP3.LUT R2, R29, 0x80000000, R2, 0x48, !PT ;  /* 0x800000001d027812 */ /* 0x000fe200078e4802 */
[----:B------:R-:W-:Y:S06]  /*2020*/  BRA `(.L_x_43) ;  /* 0x00000000000c7947 */ /* 0x000fec0003800000 */
.L_x_36:
[----:B------:R-:W0:Y:S01]  /*2030*/  MUFU.RSQ R2, -QNAN ;  /* 0xffc0000000027908 */ /* 0x000e220000001400 */
[----:B------:R-:W-:Y:S05]  /*2040*/  BRA `(.L_x_43) ;  /* 0x0000000000047947 */ /* 0x000fea0003800000 */
.L_x_35:
[----:B------:R-:W-:-:S07]  /*2050*/  FADD.FTZ R2, R2, R29 ;  /* 0x0000001d02027221 */ /* 0x000fce0000010000 */
.L_x_43:
[----:B------:R-:W-:Y:S05]  /*2060*/  BSYNC.RECONVERGENT B2 ;  /* 0x0000000000027941 */ /* 0x000fea0003800200 */
.L_x_33:
[----:B------:R-:W-:Y:S01]  /*2070*/  HFMA2 R25, -RZ, RZ, 0, 0 ;  /* 0x00000000ff197431 */ /* 0x000fe200000001ff */
[----:B------:R-:W-:-:S04]  /*2080*/  MOV R24, R4 ;  /* 0x0000000400187202 */ /* 0x000fc80000000f00 */
[----:B0-----:R-:W-:Y:S05]  /*2090*/  RET.REL.NODEC R24 `(tsi_one_series_many_params_tm_f32) ;  /* 0xffffffdc18d87950 */ /* 0x001fea0003c3ffff */
.L_x_44:
        /* <DEDUP_REMOVED lines=14> */
.L_x_127:


//--------------------- .text.tsi_prepare_momentum_f32 --------------------------
	.section	.text.tsi_prepare_momentum_f32,"ax",@progbits
	.align	128
        .global         tsi_prepare_momentum_f32
        .type           tsi_prepare_momentum_f32,@function
        .size           tsi_prepare_momentum_f32,(.L_x_132 - tsi_prepare_momentum_f32)
        .other          tsi_prepare_momentum_f32,@"STO_CUDA_ENTRY STV_DEFAULT"
tsi_prepare_momentum_f32:
.text.tsi_prepare_momentum_f32:
[----:B------:R-:W-:Y:S01]  /*0000*/  LDC R1, c[0x0][0x37c] ;  /* 0x0000df00ff017b82 */ /* 0x000fe20000000800 */
[----:B------:R-:W0:Y:S07]  /*0010*/  S2R R0, SR_TID.X ;  /* 0x0000000000007919 */ /* 0x000e2e0000002100 */
[----:B------:R-:W0:Y:S01]  /*0020*/  S2UR UR4, SR_CTAID.X ;  /* 0x00000000000479c3 */ /* 0x000e220000002500 */
[----:B------:R-:W1:Y:S01]  /*0030*/  LDCU UR12, c[0x0][0x38c] ;  /* 0x00007180ff0c77ac */ /* 0x000e620008000800 */
[----:B0-----:R-:W-:-:S13]  /*0040*/  LOP3.LUT P0, RZ, R0, UR4, RZ, 0xfc, !PT ;  /* 0x0000000400ff7c12 */ /* 0x001fda000f80fcff */
[----:B-1----:R-:W-:Y:S05]  /*0050*/  @P0 EXIT ;  /* 0x000000000000094d */ /* 0x002fea0003800000 */
[----:B------:R-:W0:Y:S01]  /*0060*/  LDC R2, c[0x0][0x388] ;  /* 0x0000e200ff027b82 */ /* 0x000e220000000800 */
[----:B------:R-:W1:Y:S01]  /*0070*/  LDCU.64 UR14, c[0x0][0x358] ;  /* 0x00006b00ff0e77ac */ /* 0x000e620008000a00 */
[----:B0-----:R-:W-:-:S13]  /*0080*/  ISETP.GE.AND P0, PT, R2, 0x1, PT ;  /* 0x000000010200780c */ /* 0x001fda0003f06270 */
[----:B-1----:R-:W-:Y:S05]  /*0090*/  @!P0 BRA `(.L_x_45) ;  /* 0x0000000400548947 */ /* 0x002fea0003800000 */
[C---:B------:R-:W-:Y:S01]  /*00a0*/  ISETP.GE.U32.AND P0, PT, R2.reuse, 0x8, PT ;  /* 0x000000080200780c */ /* 0x040fe20003f06070 */
[----:B------:R-:W-:Y:S01]  /*00b0*/  IMAD.MOV.U32 R0, RZ, RZ, RZ ;  /* 0x000000ffff007224 */ /* 0x000fe200078e00ff */
[----:B------:R-:W-:-:S04]  /*00c0*/  LOP3.LUT R12, R2, 0x7, RZ, 0xc0, !PT ;  /* 0x00000007020c7812 */ /* 0x000fc800078ec0ff */
[----:B------:R-:W-:-:S07]  /*00d0*/  ISETP.NE.AND P1, PT, R12, RZ, PT ;  /* 0x000000ff0c00720c */ /* 0x000fce0003f25270 */
[----:B------:R-:W-:Y:S06]  /*00e0*/  @!P0 BRA `(.L_x_46) ;  /* 0x00000000009c8947 */ /* 0x000fec0003800000 */
[----:B------:R-:W0:Y:S01]  /*00f0*/  LDCU.128 UR8, c[0x0][0x390] ;  /* 0x00007200ff0877ac */ /* 0x000e220008000c00 */
[----:B------:R-:W-:-:S04]  /*0100*/  LOP3.LUT R0, R2, 0x7ffffff8, RZ, 0xc0, !PT ;  /* 0x7ffffff802007812 */ /* 0x000fc800078ec0ff */
[----:B------:R-:W-:Y:S01]  /*0110*/  IADD3 R3, PT, PT, -R0, RZ, RZ ;  /* 0x000000ff00037210 */ /* 0x000fe20007ffe1ff */
[----:B0-----:R-:W-:Y:S02]  /*0120*/  UIADD3 UR6, UP0, UPT, UR8, 0x10, URZ ;  /* 0x0000001008067890 */ /* 0x001fe4000ff1e0ff */
[----:B------:R-:W-:Y:S02]  /*0130*/  UIADD3 UR4, UP1, UPT, UR10, 0x10, URZ ;  /* 0x000000100a047890 */ /* 0x000fe4000ff3e0ff */
[----:B------:R-:W-:Y:S02]  /*0140*/  UIADD3.X UR7, UPT, UPT, URZ, UR9, URZ, UP0, !UPT ;  /* 0x00000009ff077290 */ /* 0x000fe400087fe4ff */
[----:B------:R-:W-:Y:S01]  /*0150*/  UIADD3.X UR5, UPT, UPT, URZ, UR11, URZ, UP1, !UPT ;  /* 0x0000000bff057290 */ /* 0x000fe20008ffe4ff */
[----:B------:R-:W-:Y:S01]  /*0160*/  IMAD.U32 R10, RZ, RZ, UR6 ;  /* 0x00000006ff0a7e24 */ /* 0x000fe2000f8e00ff */
[----:B------:R-:W-:Y:S02]  /*0170*/  MOV R8, UR4 ;  /* 0x0000000400087c02 */ /* 0x000fe40008000f00 */
[----:B------:R-:W-:-:S02]  /*0180*/  IMAD.U32 R11, RZ, RZ, UR7 ;  /* 0x00000007ff0b7e24 */ /* 0x000fc4000f8e00ff */
[----:B------:R-:W-:-:S07]  /*0190*/  MOV R9, UR5 ;  /* 0x0000000500097c02 */ /* 0x000fce0008000f00 */
.L_x_47:
[----:B0-----:R-:W-:Y:S01]  /*01a0*/  IMAD.MOV.U32 R13, RZ, RZ, 0x7fc00000 ;  /* 0x7fc00000ff0d7424 */ /* 0x001fe200078e00ff */
[----:B------:R-:W-:Y:S01]  /*01b0*/  MOV R4, R10 ;  /* 0x0000000a00047202 */ /* 0x000fe20000000f00 */
[----:B------:R-:W-:Y:S01]  /*01c0*/  IMAD.MOV.U32 R5, RZ, RZ, R11 ;  /* 0x000000ffff057224 */ /* 0x000fe200078e000b */
[----:B------:R-:W-:Y:S01]  /*01d0*/  MOV R6, R8 ;  /* 0x0000000800067202 */ /* 0x000fe20000000f00 */
[----:B------:R-:W-:Y:S01]  /*01e0*/  IMAD.MOV.U32 R7, RZ, RZ, R9 ;  /* 0x000000ffff077224 */ /* 0x000fe200078e0009 */
[----:B------:R-:W-:Y:S02]  /*01f0*/  IADD3 R3, PT, PT, R3, 0x8, RZ ;  /* 0x0000000803037810 */ /* 0x000fe40007ffe0ff */
[----:B------:R0:W-:Y:S01]  /*0200*/  STG.E desc[UR14][R4.64+-0x10], R13 ;  /* 0xfffff00d04007986 */ /* 0x0001e2000c10190e */
[----:B------:R-:W-:Y:S02]  /*0210*/  IADD3 R10, P2, PT, R4, 0x20, RZ ;  /* 0x00000020040a7810 */ /* 0x000fe40007f5e0ff */
[----:B------:R-:W-:Y:S01]  /*0220*/  ISETP.NE.AND P0, PT, R3, RZ, PT ;  /* 0x000000ff0300720c */ /* 0x000fe20003f05270 */
[----:B------:R0:W-:Y:S01]  /*0230*/  STG.E desc[UR14][R6.64+-0x10], R13 ;  /* 0xfffff00d06007986 */ /* 0x0001e2000c10190e */
[----:B------:R-:W-:Y:S01]  /*0240*/  IADD3 R8, P3, PT, R6, 0x20, RZ ;  /* 0x0000002006087810 */ /* 0x000fe20007f7e0ff */
[----:B------:R-:W-:-:S02]  /*0250*/  IMAD.X R11, RZ, RZ, R5, P2 ;  /* 0x000000ffff0b7224 */ /* 0x000fc400010e0605 */
[----:B------:R0:W-:Y:S01]  /*0260*/  STG.E desc[UR14][R4.64+-0xc], R13 ;  /* 0xfffff40d04007986 */ /* 0x0001e2000c10190e */
[----:B------:R-:W-:-:S03]  /*0270*/  IADD3.X R9, PT, PT, RZ, R7, RZ, P3, !PT ;  /* 0x00000007ff097210 */ /* 0x000fc60001ffe4ff */
[----:B------:R0:W-:Y:S04]  /*0280*/  STG.E desc[UR14][R6.64+-0xc], R13 ;  /* 0xfffff40d06007986 */ /* 0x0001e8000c10190e */
        /* <DEDUP_REMOVED lines=11> */
[----:B------:R0:W-:Y:S01]  /*0340*/  STG.E desc[UR14][R6.64+0xc], R13 ;  /* 0x00000c0d06007986 */ /* 0x0001e2000c10190e */
[----:B------:R-:W-:Y:S05]  /*0350*/  @P0 BRA `(.L_x_47) ;  /* 0xfffffffc00900947 */ /* 0x000fea000383ffff */
.L_x_46:
[----:B------:R-:W-:Y:S05]  /*0360*/  @!P1 BRA `(.L_x_45) ;  /* 0x0000000000a09947 */ /* 0x000fea0003800000 */
[----:B------:R-:W-:Y:S02]  /*0370*/  ISETP.GE.U32.AND P0, PT, R12, 0x4, PT ;  /* 0x000000040c00780c */ /* 0x000fe40003f06070 */
[----:B0-----:R-:W-:-:S04]  /*0380*/  LOP3.LUT R13, R2, 0x3, RZ, 0xc0, !PT ;  /* 0x00000003020d7812 */ /* 0x001fc800078ec0ff */
[----:B------:R-:W-:-:S07]  /*0390*/  ISETP.NE.AND P1, PT, R13, RZ, PT ;  /* 0x000000ff0d00720c */ /* 0x000fce0003f25270 */
[----:B------:R-:W-:Y:S06]  /*03a0*/  @!P0 BRA `(.L_x_48) ;  /* 0x0000000000388947 */ /* 0x000fec0003800000 */
[----:B------:R-:W0:Y:S01]  /*03b0*/  LDC.64 R4, c[0x0][0x390] ;  /* 0x0000e400ff047b82 */ /* 0x000e220000000a00 */
[----:B------:R-:W-:-:S07]  /*03c0*/  IMAD.MOV.U32 R3, RZ, RZ, 0x7fc00000 ;  /* 0x7fc00000ff037424 */ /* 0x000fce00078e00ff */
[----:B------:R-:W1:Y:S01]  /*03d0*/  LDC.64 R6, c[0x0][0x398] ;  /* 0x0000e600ff067b82 */ /* 0x000e620000000a00 */
[----:B0-----:R-:W-:-:S05]  /*03e0*/  IMAD.WIDE.U32 R4, R0, 0x4, R4 ;  /* 0x0000000400047825 */ /* 0x001fca00078e0004 */
[----:B------:R0:W-:Y:S01]  /*03f0*/  STG.E desc[UR14][R4.64], R3 ;  /* 0x0000000304007986 */ /* 0x0001e2000c10190e */
[C---:B-1----:R-:W-:Y:S01]  /*0400*/  IMAD.WIDE.U32 R6, R0.reuse, 0x4, R6 ;  /* 0x0000000400067825 */ /* 0x042fe200078e0006 */
[----:B------:R-:W-:-:S04]  /*0410*/  IADD3 R0, PT, PT, R0, 0x4, RZ ;  /* 0x0000000400007810 */ /* 0x000fc80007ffe0ff */
[----:B------:R0:W-:Y:S04]  /*0420*/  STG.E desc[UR14][R6.64], R3 ;  /* 0x0000000306007986 */ /* 0x0001e8000c10190e */
[----:B------:R0:W-:Y:S04]  /*0430*/  STG.E desc[UR14][R4.64+0x4], R3 ;  /* 0x0000040304007986 */ /* 0x0001e8000c10190e */
[----:B------:R0:W-:Y:S04]  /*0440*/  STG.E desc[UR14][R6.64+0x4], R3 ;  /* 0x0000040306007986 */ /* 0x0001e8000c10190e */
[----:B------:R0:W-:Y:S04]  /*0450*/  STG.E desc[UR14][R4.64+0x8], R3 ;  /* 0x0000080304007986 */ /* 0x0001e8000c10190e */
[----:B------:R0:W-:Y:S04]  /*0460*/  STG.E desc[UR14][R6.64+0x8], R3 ;  /* 0x0000080306007986 */ /* 0x0001e8000c10190e */
[----:B------:R0:W-:Y:S04]  /*0470*/  STG.E desc[UR14][R4.64+0xc], R3 ;  /* 0x00000c0304007986 */ /* 0x0001e8000c10190e */
[----:B------:R0:W-:Y:S02]  /*0480*/  STG.E desc[UR14][R6.64+0xc], R3 ;  /* 0x00000c0306007986 */ /* 0x0001e4000c10190e */
.L_x_48:
[----:B------:R-:W-:Y:S05]  /*0490*/  @!P1 BRA `(.L_x_45) ;  /* 0x0000000000549947 */ /* 0x000fea0003800000 */
[----:B------:R-:W1:Y:S01]  /*04a0*/  LDC.64 R8, c[0x0][0x390] ;  /* 0x0000e400ff087b82 */ /* 0x000e620000000a00 */
[----:B0-----:R-:W-:Y:S02]  /*04b0*/  LOP3.LUT R3, R2, 0x1, RZ, 0xc0, !PT ;  /* 0x0000000102037812 */ /* 0x001fe400078ec0ff */
[----:B------:R-:W-:Y:S02]  /*04c0*/  ISETP.NE.AND P0, PT, R13, 0x1, PT ;  /* 0x000000010d00780c */ /* 0x000fe40003f05270 */
[----:B------:R-:W-:-:S03]  /*04d0*/  ISETP.NE.U32.AND P1, PT, R3, 0x1, PT ;  /* 0x000000010300780c */ /* 0x000fc60003f25070 */
[----:B------:R-:W0:Y:S10]  /*04e0*/  LDC.64 R10, c[0x0][0x398] ;  /* 0x0000e600ff0a7b82 */ /* 0x000e340000000a00 */
[----:B------:R-:W-:Y:S01]  /*04f0*/  @!P1 IMAD.MOV.U32 R13, RZ, RZ, 0x7fc00000 ;  /* 0x7fc00000ff0d9424 */ /* 0x000fe200078e00ff */
[----:B------:R-:W-:Y:S06]  /*0500*/  @!P0 BRA `(.L_x_49) ;  /* 0x0000000000288947 */ /* 0x000fec0003800000 */
[----:B------:R-:W2:Y:S01]  /*0510*/  LDC.64 R4, c[0x0][0x390] ;  /* 0x0000e400ff047b82 */ /* 0x000ea20000000a00 */
[----:B------:R-:W-:-:S07]  /*0520*/  MOV R3, 0x7fc00000 ;  /* 0x7fc0000000037802 */ /* 0x000fce0000000f00 */
[----:B------:R-:W3:Y:S01]  /*0530*/  LDC.64 R6, c[0x0][0x398] ;  /* 0x0000e600ff067b82 */ /* 0x000ee20000000a00 */
[----:B--2---:R-:W-:-:S05]  /*0540*/  IMAD.WIDE.U32 R4, R0, 0x4, R4 ;  /* 0x0000000400047825 */ /* 0x004fca00078e0004 */
[----:B------:R2:W-:Y:S01]  /*0550*/  STG.E desc[UR14][R4.64], R3 ;  /* 0x0000000304007986 */ /* 0x0005e2000c10190e */
[----:B---3--:R-:W-:-:S04]  /*0560*/  IMAD.WIDE.U32 R6, R0, 0x4, R6 ;  /* 0x0000000400067825 */ /* 0x008fc800078e0006 */
[----:B------:R-:W-:Y:S01]  /*0570*/  VIADD R0, R0, 0x2 ;  /* 0x0000000200007836 */ /* 0x000fe20000000000 */
[----:B------:R2:W-:Y:S04]  /*0580*/  STG.E desc[UR14][R6.64], R3 ;  /* 0x0000000306007986 */ /* 0x0005e8000c10190e */
[----:B------:R2:W-:Y:S04]  /*0590*/  STG.E desc[UR14][R4.64+0x4], R3 ;  /* 0x0000040304007986 */ /* 0x0005e8000c10190e */
[----:B------:R2:W-:Y:S02]  /*05a0*/  STG.E desc[UR14][R6.64+0x4], R3 ;  /* 0x0000040306007986 */ /* 0x0005e4000c10190e */
.L_x_49:
[----:B-12---:R-:W-:-:S04]  /*05b0*/  @!P1 IMAD.WIDE.U32 R4, R0, 0x4, R8 ;  /* 0x0000000400049825 */ /* 0x006fc800078e0008 */
[----:B0-----:R-:W-:Y:S01]  /*05c0*/  @!P1 IMAD.WIDE.U32 R6, R0, 0x4, R10 ;  /* 0x0000000400069825 */ /* 0x001fe200078e000a */
[----:B------:R1:W-:Y:S04]  /*05d0*/  @!P1 STG.E desc[UR14][R4.64], R13 ;  /* 0x0000000d04009986 */ /* 0x0003e8000c10190e */
[----:B------:R1:W-:Y:S02]  /*05e0*/  @!P1 STG.E desc[UR14][R6.64], R13 ;  /* 0x0000000d06009986 */ /* 0x0003e4000c10190e */
.L_x_45:
[----:B------:R-:W0:Y:S02]  /*05f0*/  LDC R15, c[0x0][0x38c] ;  /* 0x0000e300ff0f7b82 */ /* 0x000e240000000800 */
[----:B0-----:R-:W-:-:S04]  /*0600*/  IADD3 R3, PT, PT, R15, 0x1, RZ ;  /* 0x000000010f037810 */ /* 0x001fc80007ffe0ff */
[----:B------:R-:W-:-:S04]  /*0610*/  ISETP.GE.AND P0, PT, R3, R2, PT ;  /* 0x000000020300720c */ /* 0x000fc80003f06270 */
[----:B------:R-:W-:-:S13]  /*0620*/  ISETP.LT.OR P0, PT, R15, RZ, P0 ;  /* 0x000000ff0f00720c */ /* 0x000fda0000701670 */
[----:B------:R-:W-:Y:S05]  /*0630*/  @P0 EXIT ;  /* 0x000000000000094d */ /* 0x000fea0003800000 */
[----:B-1----:R-:W0:Y:S02]  /*0640*/  LDC.64 R6, c[0x0][0x380] ;  /* 0x0000e000ff067b82 */ /* 0x002e240000000a00 */
[----:B0-----:R-:W-:-:S05]  /*0650*/  IMAD.WIDE.U32 R4, R3, 0x4, R6 ;  /* 0x0000000403047825 */ /* 0x001fca00078e0006 */
[----:B------:R-:W2:Y:S02]  /*0660*/  LDG.E.CONSTANT R0, desc[UR14][R4.64] ;  /* 0x0000000e04007981 */ /* 0x000ea4000c1e9900 */
[----:B--2---:R-:W-:-:S13]  /*0670*/  FSETP.NE.AND P0, PT, |R0|, +INF , PT ;  /* 0x7f8000000000780b */ /* 0x004fda0003f05200 */
[----:B------:R-:W-:Y:S05]  /*0680*/  @!P0 EXIT ;  /* 0x000000000000894d */ /* 0x000fea0003800000 */
[C---:B------:R-:W-:Y:S01]  /*0690*/  IMAD.WIDE.U32 R4, R15.reuse, 0x4, R6 ;  /* 0x000000040f047825 */ /* 0x040fe200078e0006 */
[----:B------:R-:W0:Y:S05]  /*06a0*/  LDC.64 R8, c[0x0][0x398] ;  /* 0x0000e600ff087b82 */ /* 0x000e2a0000000a00 */
[----:B------:R-:W2:Y:S01]  /*06b0*/  LDG.E.CONSTANT R5, desc[UR14][R4.64] ;  /* 0x0000000e04057981 */ /* 0x000ea2000c1e9900 */
[----:B------:R-:W-:Y:S02]  /*06c0*/  VIADD R13, R15, 0x2 ;  /* 0x000000020f0d7836 */ /* 0x000fe40000000000 */
[----:B------:R-:W1:Y:S03]  /*06d0*/  LDC.64 R6, c[0x0][0x390] ;  /* 0x0000e400ff067b82 */ /* 0x000e660000000a00 */
[----:B------:R-:W-:Y:S01]  /*06e0*/  ISETP.GE.AND P0, PT, R13, R2, PT ;  /* 0x000000020d00720c */ /* 0x000fe20003f06270 */
[----:B0-----:R-:W-:-:S04]  /*06f0*/  IMAD.WIDE.U32 R8, R3, 0x4, R8 ;  /* 0x0000000403087825 */ /* 0x001fc800078e0008 */
[----:B-1----:R-:W-:-:S04]  /*0700*/  IMAD.WIDE.U32 R6, R3, 0x4, R6 ;  /* 0x0000000403067825 */ /* 0x002fc800078e0006 */
[----:B--2---:R-:W-:-:S04]  /*0710*/  FADD R11, R0, -R5 ;  /* 0x80000005000b7221 */ /* 0x004fc80000000000 */
[----:B------:R-:W-:Y:S01]  /*0720*/  FADD R3, |R11|, -RZ ;  /* 0x800000ff0b037221 */ /* 0x000fe20000000200 */
[----:B------:R0:W-:Y:S04]  /*0730*/  STG.E desc[UR14][R6.64], R11 ;  /* 0x0000000b06007986 */ /* 0x0001e8000c10190e */
[----:B------:R0:W-:Y:S01]  /*0740*/  STG.E desc[UR14][R8.64], R3 ;  /* 0x0000000308007986 */ /* 0x0001e2000c10190e */
[----:B------:R-:W-:Y:S05]  /*0750*/  @P0 EXIT ;  /* 0x000000000000094d */ /* 0x000fea0003800000 */
[----:B------:R-:W-:-:S05]  /*0760*/  IADD3 R2, PT, PT, R2, -R15, RZ ;  /* 0x8000000f02027210 */ /* 0x000fca0007ffe0ff */
[C---:B0-----:R-:W-:Y:S01]  /*0770*/  VIADD R3, R2.reuse, 0xfffffffd ;  /* 0xfffffffd02037836 */ /* 0x041fe20000000000 */
[----:B------:R-:W-:-:S04]  /*0780*/  IADD3 R2, PT, PT, R2, -0x2, RZ ;  /* 0xfffffffe02027810 */ /* 0x000fc80007ffe0ff */
[----:B------:R-:W-:Y:S01]  /*0790*/  ISETP.GE.U32.AND P0, PT, R3, 0x7, PT ;  /* 0x000000070300780c */ /* 0x000fe20003f06070 */
[----:B------:R-:W-:Y:S01]  /*07a0*/  IMAD.MOV.U32 R3, RZ, RZ, R13 ;  /* 0x000000ffff037224 */ /* 0x000fe200078e000d */
[----:B------:R-:W-:-:S11]  /*07b0*/  LOP3.LUT R16, R2, 0x7, RZ, 0xc0, !PT ;  /* 0x0000000702107812 */ /* 0x000fd600078ec0ff */
[----:B------:R-:W-:Y:S05]  /*07c0*/  @!P0 BRA `(.L_x_50) ;  /* 0x00000004005c8947 */ /* 0x000fea0003800000 */
[----:B------:R-:W0:Y:S01]  /*07d0*/  LDCU.128 UR8, c[0x0][0x390] ;  /* 0x00007200ff0877ac */ /* 0x000e220008000c00 */
[----:B------:R-:W-:Y:S02]  /*07e0*/  HFMA2 R4, -RZ, RZ, 0, 9.5367431640625e-07 ;  /* 0x00000010ff047431 */ /* 0x000fe400000001ff */
[----:B------:R-:W-:Y:S01]  /*07f0*/  IMAD.MOV.U32 R5, RZ, RZ, 0x0 ;  /* 0x00000000ff057424 */ /* 0x000fe200078e00ff */
[----:B------:R-:W-:Y:S01]  /*0800*/  LOP3.LUT R10, R2, 0xfffffff8, RZ, 0xc0, !PT ;  /* 0xfffffff8020a7812 */ /* 0x000fe200078ec0ff */
[----:B------:R-:W1:Y:S03]  /*0810*/  LDCU.64 UR4, c[0x0][0x380] ;  /* 0x00007000ff0477ac */ /* 0x000e660008000a00 */
[----:B------:R-:W-:Y:S01]  /*0820*/  IADD3 R10, PT, PT, -R10, RZ, RZ ;  /* 0x000000ff0a0a7210 */ /* 0x000fe20007ffe1ff */
[----:B------:R-:W-:-:S03]  /*0830*/  IMAD.WIDE.U32 R4, R3, 0x4, R4 ;  /* 0x0000000403047825 */ /* 0x000fc600078e0004 */
[C---:B0-----:R-:W-:Y:S02]  /*0840*/  IADD3 R14, P1, PT, R4.reuse, UR8, RZ ;  /* 0x00000008040e7c10 */ /* 0x041fe4000ff3e0ff */
[C---:B------:R-:W-:Y:S02]  /*0850*/  IADD3 R12, P2, PT, R4.reuse, UR10, RZ ;  /* 0x0000000a040c7c10 */ /* 0x040fe4000ff5e0ff */
[----:B-1----:R-:W-:Y:S02]  /*0860*/  IADD3 R15, P0, PT, R4, UR4, RZ ;  /* 0x00000004040f7c10 */ /* 0x002fe4000ff1e0ff */
[C---:B------:R-:W-:Y:S02]  /*0870*/  IADD3.X R19, PT, PT, R5.reuse, UR9, RZ, P1, !PT ;  /* 0x0000000905137c10 */ /* 0x040fe40008ffe4ff */
[C---:B------:R-:W-:Y:S02]  /*0880*/  IADD3.X R18, PT, PT, R5.reuse, UR5, RZ, P0, !PT ;  /* 0x0000000505127c10 */ /* 0x040fe400087fe4ff */
[----:B------:R-:W-:-:S07]  /*0890*/  IADD3.X R21, PT, PT, R5, UR11, RZ, P2, !PT ;  /* 0x0000000b05157c10 */ /* 0x000fce00097fe4ff */
.L_x_51:
[----:B------:R-:W-:Y:S01]  /*08a0*/  IMAD.MOV.U32 R4, RZ, RZ, R15 ;  /* 0x000000ffff047224 */ /* 0x000fe200078e000f */
[----:B------:R-:W-:-:S05]  /*08b0*/  MOV R5, R18 ;  /* 0x0000001200057202 */ /* 0x000fca0000000f00 */
[----:B--2---:R-:W2:Y:S04]  /*08c0*/  LDG.E.CONSTANT R7, desc[UR14][R4.64+-0x10] ;  /* 0xfffff00e04077981 */ /* 0x004ea8000c1e9900 */
[----:B------:R-:W3:Y:S04]  /*08d0*/  LDG.E.CONSTANT R17, desc[UR14][R4.64+-0xc] ;  /* 0xfffff40e04117981 */ /* 0x000ee8000c1e9900 */
[----:B------:R-:W4:Y:S04]  /*08e0*/  LDG.E.CONSTANT R23, desc[UR14][R4.64+-0x8] ;  /* 0xfffff80e04177981 */ /* 0x000f28000c1e9900 */
[----:B------:R-:W5:Y:S04]  /*08f0*/  LDG.E.CONSTANT R27, desc[UR14][R4.64+-0x4] ;  /* 0xfffffc0e041b7981 */ /* 0x000f68000c1e9900 */
[----:B------:R-:W5:Y:S04]  /*0900*/  LDG.E.CONSTANT R29, desc[UR14][R4.64] ;  /* 0x0000000e041d7981 */ /* 0x000f68000c1e9900 */
[----:B------:R-:W5:Y:S04]  /*0910*/  LDG.E.CONSTANT R13, desc[UR14][R4.64+0x4] ;  /* 0x0000040e040d7981 */ /* 0x000f68000c1e9900 */
[----:B------:R-:W5:Y:S04]  /*0920*/  LDG.E.CONSTANT R11, desc[UR14][R4.64+0x8] ;  /* 0x0000080e040b7981 */ /* 0x000f68000c1e9900 */
[----:B------:R-:W5:Y:S01]  /*0930*/  LDG.E.CONSTANT R3, desc[UR14][R4.64+0xc] ;  /* 0x00000c0e04037981 */ /* 0x000f62000c1e9900 */
[----:B------:R-:W-:Y:S01]  /*0940*/  MOV R6, R14 ;  /* 0x0000000e00067202 */ /* 0x000fe20000000f00 */
[----:B------:R-:W-:Y:S01]  /*0950*/  IMAD.MOV.U32 R8, RZ, RZ, R12 ;  /* 0x000000ffff087224 */ /* 0x000fe200078e000c */
[----:B------:R-:W-:Y:S01]  /*0960*/  IADD3 R10, PT, PT, R10, 0x8, RZ ;  /* 0x000000080a0a7810 */ /* 0x000fe20007ffe0ff */
[----:B------:R-:W-:Y:S01]  /*0970*/  UIADD3 UR12, UPT, UPT, UR12, 0x8, URZ ;  /* 0x000000080c0c7890 */ /* 0x000fe2000fffe0ff */
[----:B--2---:R-:W-:-:S02]  /*0980*/  FSETP.NE.AND P0, PT, |R7|, +INF , PT ;  /* 0x7f8000000700780b */ /* 0x004fc40003f05200 */
[----:B---3--:R-:W-:Y:S02]  /*0990*/  FSETP.NE.AND P5, PT, |R17|, +INF , PT ;  /* 0x7f8000001100780b */ /* 0x008fe40003fa5200 */
[----:B----4-:R-:W-:Y:S02]  /*09a0*/  FSETP.NE.AND P4, PT, |R23|, +INF , PT ;  /* 0x7f8000001700780b */ /* 0x010fe40003f85200 */
[----:B-----5:R-:W-:-:S07]  /*09b0*/  FSETP.NE.AND P3, PT, |R27|, +INF , PT ;  /* 0x7f8000001b00780b */ /* 0x020fce0003f65200 */
[--C-:B------:R-:W-:Y:S01]  /*09c0*/  @P0 FADD R9, -R0, R7.reuse ;  /* 0x0000000700090221 */ /* 0x100fe20000000100 */
[----:B------:R-:W-:Y:S02]  /*09d0*/  @P0 IMAD.MOV.U32 R0, RZ, RZ, R7 ;  /* 0x000000ffff000224 */ /* 0x000fe400078e0007 */
[----:B------:R-:W-:Y:S01]  /*09e0*/  IMAD.MOV.U32 R7, RZ, RZ, R19 ;  /* 0x000000ffff077224 */ /* 0x000fe200078e0013 */
[----:B------:R-:W-:Y:S01]  /*09f0*/  FSETP.NE.AND P2, PT, |R29|, +INF , PT ;  /* 0x7f8000001d00780b */ /* 0x000fe20003f45200 */
[----:B------:R-:W-:Y:S01]  /*0a00*/  @P5 FADD R15, -R0, R17 ;  /* 0x00000011000f5221 */ /* 0x000fe20000000100 */
[----:B------:R-:W-:Y:S01]  /*0a10*/  @P5 MOV R0, R17 ;  /* 0x0000001100005202 */ /* 0x000fe20000000f00 */
[----:B------:R-:W-:Y:S01]  /*0a20*/  @P0 FADD R25, |R9|, -RZ ;  /* 0x800000ff09190221 */ /* 0x000fe20000000200 */
[----:B------:R0:W-:Y:S01]  /*0a30*/  @P0 STG.E desc[UR14][R6.64+-0x10], R9 ;  /* 0xfffff00906000986 */ /* 0x0001e2000c10190e */
[----:B------:R-:W-:Y:S02]  /*0a40*/  FSETP.NE.AND P1, PT, |R13|, +INF , PT ;  /* 0x7f8000000d00780b */ /* 0x000fe40003f25200 */
[--C-:B------:R-:W-:Y:S01]  /*0a50*/  @P4 FADD R17, -R0, R23.reuse ;  /* 0x0000001700114221 */ /* 0x100fe20000000100 */
[----:B------:R-:W-:-:S04]  /*0a60*/  @P4 IMAD.MOV.U32 R0, RZ, RZ, R23 ;  /* 0x000000ffff004224 */ /* 0x000fc800078e0017 */
[----:B------:R-:W-:Y:S01]  /*0a70*/  @P3 FADD R19, -R0, R27 ;  /* 0x0000001b00133221 */ /* 0x000fe20000000100 */
[----:B------:R-:W-:Y:S01]  /*0a80*/  @P3 MOV R0, R27 ;  /* 0x0000001b00003202 */ /* 0x000fe20000000f00 */
[----:B------:R-:W-:Y:S01]  /*0a90*/  @P5 FADD R27, |R15|, -RZ ;  /* 0x800000ff0f1b5221 */ /* 0x000fe20000000200 */
[----:B0-----:R-:W-:-:S03]  /*0aa0*/  MOV R9, R21 ;  /* 0x0000001500097202 */ /* 0x001fc60000000f00 */
[--C-:B------:R-:W-:Y:S01]  /*0ab0*/  @P2 FADD R21, -R0, R29.reuse ;  /* 0x0000001d00152221 */ /* 0x100fe20000000100 */
[----:B------:R-:W-:Y:S02]  /*0ac0*/  @P2 IMAD.MOV.U32 R0, RZ, RZ, R29 ;  /* 0x000000ffff002224 */ /* 0x000fe400078e001d */
[----:B------:R-:W-:Y:S01]  /*0ad0*/  @P4 FADD R29, |R17|, -RZ ;  /* 0x800000ff111d4221 */ /* 0x000fe20000000200 */
[----:B------:R0:W-:Y:S01]  /*0ae0*/  @P0 STG.E desc[UR14][R8.64+-0x10], R25 ;  /* 0xfffff01908000986 */ /* 0x0001e2000c10190e */
[----:B------:R-:W-:Y:S01]  /*0af0*/  FSETP.NE.AND P0, PT, |R11|, +INF , PT ;  /* 0x7f8000000b00780b */ /* 0x000fe20003f05200 */
[----:B------:R-:W-:Y:S01]  /*0b00*/  @P1 FADD R23, -R0, R13 ;  /* 0x0000000d00171221 */ /* 0x000fe20000000100 */
[----:B------:R-:W-:Y:S01]  /*0b10*/  @P1 MOV R0, R13 ;  /* 0x0000000d00001202 */ /* 0x000fe20000000f00 */
[----:B------:R1:W-:Y:S04]  /*0b20*/  @P5 STG.E desc[UR14][R6.64+-0xc], R15 ;  /* 0xfffff40f06005986 */ /* 0x0003e8000c10190e */
[----:B------:R2:W-:Y:S01]  /*0b30*/  @P5 STG.E desc[UR14][R8.64+-0xc], R27 ;  /* 0xfffff41b08005986 */ /* 0x0005e2000c10190e */
[----:B------:R-:W-:Y:S01]  /*0b40*/  FSETP.NE.AND P5, PT, |R3|, +INF , PT ;  /* 0x7f8000000300780b */ /* 0x000fe20003fa5200 */
[----:B0-----:R-:W-:-:S02]  /*0b50*/  @P3 FADD R25, |R19|, -RZ ;  /* 0x800000ff13193221 */ /* 0x001fc40000000200 */
[----:B------:R0:W-:Y:S02]  /*0b60*/  @P4 STG.E desc[UR14][R6.64+-0x8], R17 ;  /* 0xfffff81106004986 */ /* 0x0001e4000c10190e */
[--C-:B------:R-:W-:Y:S01]  /*0b70*/  @P0 FADD R13, -R0, R11.reuse ;  /* 0x0000000b000d0221 */ /* 0x100fe20000000100 */
[----:B------:R-:W-:Y:S02]  /*0b80*/  @P0 IMAD.MOV.U32 R0, RZ, RZ, R11 ;  /* 0x000000ffff000224 */ /* 0x000fe400078e000b */
[----:B-1----:R-:W-:Y:S01]  /*0b90*/  @P2 FADD R15, |R21|, -RZ ;  /* 0x800000ff150f2221 */ /* 0x002fe20000000200 */
[----:B------:R1:W-:Y:S01]  /*0ba0*/  @P4 STG.E desc[UR14][R8.64+-0x8], R29 ;  /* 0xfffff81d08004986 */ /* 0x0003e2000c10190e */
[----:B--2---:R-:W-:-:S03]  /*0bb0*/  @P1 FADD R27, |R23|, -RZ ;  /* 0x800000ff171b1221 */ /* 0x004fc60000000200 */
[----:B------:R-:W-:Y:S01]  /*0bc0*/  @P3 STG.E desc[UR14][R6.64+-0x4], R19 ;  /* 0xfffffc1306003986 */ /* 0x000fe2000c10190e */
[----:B------:R-:W-:Y:S01]  /*0bd0*/  @P5 FADD R11, -R0, R3 ;  /* 0x00000003000b5221 */ /* 0x000fe20000000100 */
[----:B------:R-:W-:Y:S02]  /*0be0*/  @P5 MOV R0, R3 ;  /* 0x0000000300005202 */ /* 0x000fe40000000f00 */
[----:B------:R-:W-:Y:S01]  /*0bf0*/  @P3 STG.E desc[UR14][R8.64+-0x4], R25 ;  /* 0xfffffc1908003986 */ /* 0x000fe2000c10190e */
[----:B------:R-:W-:Y:S01]  /*0c00*/  ISETP.NE.AND P3, PT, R10, RZ, PT ;  /* 0x000000ff0a00720c */ /* 0x000fe20003f65270 */
[----:B0-----:R-:W-:Y:S02]  /*0c10*/  @P0 FADD R17, |R13|, -RZ ;  /* 0x800000ff0d110221 */ /* 0x001fe40000000200 */
[----:B------:R0:W-:Y:S01]  /*0c20*/  @P2 STG.E desc[UR14][R6.64], R21 ;  /* 0x0000001506002986 */ /* 0x0001e2000c10190e */
[----:B-1----:R-:W-:-:S03]  /*0c30*/  @P5 FADD R29, |R11|, -RZ ;  /* 0x800000ff0b1d5221 */ /* 0x002fc60000000200 */
[----:B------:R1:W-:Y:S01]  /*0c40*/  @P2 STG.E desc[UR14][R8.64], R15 ;  /* 0x0000000f08002986 */ /* 0x0003e2000c10190e */
[----:B------:R-:W-:-:S03]  /*0c50*/  IADD3 R12, P2, PT, R8, 0x20, RZ ;  /* 0x00000020080c7810 */ /* 0x000fc60007f5e0ff */
[----:B------:R2:W-:Y:S04]  /*0c60*/  @P1 STG.E desc[UR14][R6.64+0x4], R23 ;  /* 0x0000041706001986 */ /* 0x0005e8000c10190e */
[----:B------:R2:W-:Y:S01]  /*0c70*/  @P1 STG.E desc[UR14][R8.64+0x4], R27 ;  /* 0x0000041b08001986 */ /* 0x0005e2000c10190e */
[----:B------:R-:W-:Y:S01]  /*0c80*/  IADD3 R14, P1, PT, R6, 0x20, RZ ;  /* 0x00000020060e7810 */ /* 0x000fe20007f3e0ff */
[----:B0-----:R-:W-:Y:S02]  /*0c90*/  IMAD.X R21, RZ, RZ, R9, P2 ;  /* 0x000000ffff157224 */ /* 0x001fe400010e0609 */
[----:B------:R2:W-:Y:S01]  /*0ca0*/  @P0 STG.E desc[UR14][R6.64+0x8], R13 ;  /* 0x0000080d06000986 */ /* 0x0005e2000c10190e */
[----:B------:R-:W-:-:S03]  /*0cb0*/  IADD3.X R19, PT, PT, RZ, R7, RZ, P1, !PT ;  /* 0x00000007ff137210 */ /* 0x000fc60000ffe4ff */
[----:B------:R2:W-:Y:S01]  /*0cc0*/  @P0 STG.E desc[UR14][R8.64+0x8], R17 ;  /* 0x0000081108000986 */ /* 0x0005e2000c10190e */
[----:B-1----:R-:W-:-:S03]  /*0cd0*/  IADD3 R15, P0, PT, R4, 0x20, RZ ;  /* 0x00000020040f7810 */ /* 0x002fc60007f1e0ff */
[----:B------:R2:W-:Y:S02]  /*0ce0*/  @P5 STG.E desc[UR14][R6.64+0xc], R11 ;  /* 0x00000c0b06005986 */ /* 0x0005e4000c10190e */
[----:B------:R-:W-:Y:S02]  /*0cf0*/  IMAD.X R18, RZ, RZ, R5, P0 ;  /* 0x000000ffff127224 */ /* 0x000fe400000e0605 */
[----:B------:R2:W-:Y:S01]  /*0d00*/  @P5 STG.E desc[UR14][R8.64+0xc], R29 ;  /* 0x00000c1d08005986 */ /* 0x0005e2000c10190e */
[----:B------:R-:W-:Y:S05]  /*0d10*/  @P3 BRA `(.L_x_51) ;  /* 0xfffffff800e03947 */ /* 0x000fea000383ffff */
[----:B------:R-:W-:-:S06]  /*0d20*/  UIADD3 UR4, UPT, UPT, UR12, 0x2, URZ ;  /* 0x000000020c047890 */ /* 0x000fcc000fffe0ff */
[----:B------:R-:W-:-:S07]  /*0d30*/  IMAD.U32 R3, RZ, RZ, UR4 ;  /* 0x00000004ff037e24 */ /* 0x000fce000f8e00ff */
.L_x_50:
[----:B------:R-:W-:-:S13]  /*0d40*/  ISETP.NE.AND P0, PT, R16, RZ, PT ;  /* 0x000000ff1000720c */ /* 0x000fda0003f05270 */
[----:B------:R-:W-:Y:S05]  /*0d50*/  @!P0 EXIT ;  /* 0x000000000000894d */ /* 0x000fea0003800000 */
[----:B------:R-:W-:Y:S02]  /*0d60*/  ISETP.GE.U32.AND P0, PT, R16, 0x4, PT ;  /* 0x000000041000780c */ /* 0x000fe40003f06070 */
[----:B------:R-:W-:-:S04]  /*0d70*/  LOP3.LUT R10, R2, 0x3, RZ, 0xc0, !PT ;  /* 0x00000003020a7812 */ /* 0x000fc800078ec0ff */
[----:B------:R-:W-:-:S07]  /*0d80*/  ISETP.NE.AND P4, PT, R10, RZ, PT ;  /* 0x000000ff0a00720c */ /* 0x000fce0003f85270 */
[----:B------:R-:W-:Y:S06]  /*0d90*/  @!P0 BRA `(.L_x_52) ;  /* 0x00000000008c8947 */ /* 0x000fec0003800000 */
[----:B------:R-:W0:Y:S08]  /*0da0*/  LDC.64 R4, c[0x0][0x380] ;  /* 0x0000e000ff047b82 */ /* 0x000e300000000a00 */
[----:B--2---:R-:W1:Y:S08]  /*0db0*/  LDC.64 R6, c[0x0][0x390] ;  /* 0x0000e400ff067b82 */ /* 0x004e700000000a00 */
[----:B------:R-:W2:Y:S01]  /*0dc0*/  LDC.64 R8, c[0x0][0x398] ;  /* 0x0000e600ff087b82 */ /* 0x000ea20000000a00 */
[----:B0-----:R-:W-:-:S05]  /*0dd0*/  IMAD.WIDE.U32 R4, R3, 0x4, R4 ;  /* 0x0000000403047825 */ /* 0x001fca00078e0004 */
[----:B------:R-:W3:Y:S04]  /*0de0*/  LDG.E.CONSTANT R13, desc[UR14][R4.64] ;  /* 0x0000000e040d7981 */ /* 0x000ee8000c1e9900 */
[----:B------:R-:W4:Y:S04]  /*0df0*/  LDG.E.CONSTANT R15, desc[UR14][R4.64+0x4] ;  /* 0x0000040e040f7981 */ /* 0x000f28000c1e9900 */
[----:B------:R-:W5:Y:S04]  /*0e00*/  LDG.E.CONSTANT R17, desc[UR14][R4.64+0x8] ;  /* 0x0000080e04117981 */ /* 0x000f68000c1e9900 */
[----:B------:R1:W5:Y:S02]  /*0e10*/  LDG.E.CONSTANT R25, desc[UR14][R4.64+0xc] ;  /* 0x00000c0e04197981 */ /* 0x000364000c1e9900 */
[----:B-1----:R-:W-:-:S04]  /*0e20*/  IMAD.WIDE.U32 R4, R3, 0x4, R6 ;  /* 0x0000000403047825 */ /* 0x002fc800078e0006 */
[----:B--2---:R-:W-:-:S04]  /*0e30*/  IMAD.WIDE.U32 R6, R3, 0x4, R8 ;  /* 0x0000000403067825 */ /* 0x004fc800078e0008 */
[----:B------:R-:W-:Y:S01]  /*0e40*/  VIADD R3, R3, 0x4 ;  /* 0x0000000403037836 */ /* 0x000fe20000000000 */
[----:B---3--:R-:W-:Y:S02]  /*0e50*/  FSETP.NE.AND P0, PT, |R13|, +INF , PT ;  /* 0x7f8000000d00780b */ /* 0x008fe40003f05200 */
[----:B----4-:R-:W-:Y:S02]  /*0e60*/  FSETP.NE.AND P1, PT, |R15|, +INF , PT ;  /* 0x7f8000000f00780b */ /* 0x010fe40003f25200 */
[----:B-----5:R-:W-:Y:S02]  /*0e70*/  FSETP.NE.AND P2, PT, |R17|, +INF , PT ;  /* 0x7f8000001100780b */ /* 0x020fe40003f45200 */
[----:B------:R-:W-:-:S07]  /*0e80*/  FSETP.NE.AND P3, PT, |R25|, +INF , PT ;  /* 0x7f8000001900780b */ /* 0x000fce0003f65200 */
[----:B------:R-:W-:Y:S01]  /*0e90*/  @P0 FADD R11, -R0, R13 ;  /* 0x0000000d000b0221 */ /* 0x000fe20000000100 */
[----:B------:R-:W-:-:S04]  /*0ea0*/  @P0 MOV R0, R13 ;  /* 0x0000000d00000202 */ /* 0x000fc80000000f00 */
[----:B------:R0:W-:Y:S01]  /*0eb0*/  @P0 STG.E desc[UR14][R4.64], R11 ;  /* 0x0000000b04000986 */ /* 0x0001e2000c10190e */
[--C-:B------:R-:W-:Y:S01]  /*0ec0*/  @P1 FADD R13, -R0, R15.reuse ;  /* 0x0000000f000d1221 */ /* 0x100fe20000000100 */
[----:B------:R-:W-:-:S03]  /*0ed0*/  @P1 IMAD.MOV.U32 R0, RZ, RZ, R15 ;  /* 0x000000ffff001224 */ /* 0x000fc600078e000f */
[----:B------:R-:W-:Y:S01]  /*0ee0*/  @P1 FADD R19, |R13|, -RZ ;  /* 0x800000ff0d131221 */ /* 0x000fe20000000200 */
[----:B------:R-:W-:Y:S01]  /*0ef0*/  @P2 FADD R15, -R0, R17 ;  /* 0x00000011000f2221 */ /* 0x000fe20000000100 */
[----:B------:R-:W-:Y:S01]  /*0f00*/  @P2 MOV R0, R17 ;  /* 0x0000001100002202 */ /* 0x000fe20000000f00 */
[----:B------:R-:W-:Y:S02]  /*0f10*/  @P0 FADD R17, |R11|, -RZ ;  /* 0x800000ff0b110221 */ /* 0x000fe40000000200 */
[----:B------:R-:W-:Y:S02]  /*0f20*/  @P2 FADD R21, |R15|, -RZ ;  /* 0x800000ff0f152221 */ /* 0x000fe40000000200 */
[----:B------:R-:W-:Y:S01]  /*0f30*/  @P3 FADD R9, -R0, R25 ;  /* 0x0000001900093221 */ /* 0x000fe20000000100 */
[----:B------:R0:W-:Y:S01]  /*0f40*/  @P0 STG.E desc[UR14][R6.64], R17 ;  /* 0x0000001106000986 */ /* 0x0001e2000c10190e */
[----:B------:R-:W-:Y:S02]  /*0f50*/  @P3 MOV R0, R25 ;  /* 0x0000001900003202 */ /* 0x000fe40000000f00 */
[----:B------:R-:W-:Y:S01]  /*0f60*/  @P3 FADD R23, |R9|, -RZ ;  /* 0x800000ff09173221 */ /* 0x000fe20000000200 */
[----:B------:R0:W-:Y:S04]  /*0f70*/  @P1 STG.E desc[UR14][R4.64+0x4], R13 ;  /* 0x0000040d04001986 */ /* 0x0001e8000c10190e */
[----:B------:R0:W-:Y:S04]  /*0f80*/  @P1 STG.E desc[UR14][R6.64+0x4], R19 ;  /* 0x0000041306001986 */ /* 0x0001e8000c10190e */
[----:B------:R0:W-:Y:S04]  /*0f90*/  @P2 STG.E desc[UR14][R4.64+0x8], R15 ;  /* 0x0000080f04002986 */ /* 0x0001e8000c10190e */
[----:B------:R0:W-:Y:S04]  /*0fa0*/  @P2 STG.E desc[UR14][R6.64+0x8], R21 ;  /* 0x0000081506002986 */ /* 0x0001e8000c10190e */
[----:B------:R0:W-:Y:S04]  /*0fb0*/  @P3 STG.E desc[UR14][R4.64+0xc], R9 ;  /* 0x00000c0904003986 */ /* 0x0001e8000c10190e */
[----:B------:R0:W-:Y:S02]  /*0fc0*/  @P3 STG.E desc[UR14][R6.64+0xc], R23 ;  /* 0x00000c1706003986 */ /* 0x0001e4000c10190e */
.L_x_52:
[----:B------:R-:W-:Y:S05]  /*0fd0*/  @!P4 EXIT ;  /* 0x000000000000c94d */ /* 0x000fea0003800000 */
[----:B------:R-:W-:Y:S02]  /*0fe0*/  ISETP.NE.AND P0, PT, R10, 0x1, PT ;  /* 0x000000010a00780c */ /* 0x000fe40003f05270 */
[----:B------:R-:W-:-:S04]  /*0ff0*/  LOP3.LUT R2, R2, 0x1, RZ, 0xc0, !PT ;  /* 0x0000000102027812 */ /* 0x000fc800078ec0ff */
[----:B------:R-:W-:-:S07]  /*1000*/  ISETP.NE.U32.AND P2, PT, R2, 0x1, PT ;  /* 0x000000010200780c */ /* 0x000fce0003f45070 */
[----:B------:R-:W-:Y:S06]  /*1010*/  @!P0 BRA `(.L_x_53) ;  /* 0x0000000000548947 */ /* 0x000fec0003800000 */
[----:B0-----:R-:W0:Y:S08]  /*1020*/  LDC.64 R4, c[0x0][0x380] ;  /* 0x0000e000ff047b82 */ /* 0x001e300000000a00 */
[----:B--2---:R-:W1:Y:S08]  /*1030*/  LDC.64 R6, c[0x0][0x390] ;  /* 0x0000e400ff067b82 */ /* 0x004e700000000a00 */
[----:B------:R-:W2:Y:S01]  /*1040*/  LDC.64 R8, c[0x0][0x398] ;  /* 0x0000e600ff087b82 */ /* 0x000ea20000000a00 */
[----:B0-----:R-:W-:-:S05]  /*1050*/  IMAD.WIDE.U32 R4, R3, 0x4, R4 ;  /* 0x0000000403047825 */ /* 0x001fca00078e0004 */
[----:B------:R-:W3:Y:S04]  /*1060*/  LDG.E.CONSTANT R13, desc[UR14][R4.64] ;  /* 0x0000000e040d7981 */ /* 0x000ee8000c1e9900 */
[----:B------:R-:W4:Y:S01]  /*1070*/  LDG.E.CONSTANT R17, desc[UR14][R4.64+0x4] ;  /* 0x0000040e04117981 */ /* 0x000f22000c1e9900 */
[----:B-1----:R-:W-:-:S04]  /*1080*/  IMAD.WIDE.U32 R6, R3, 0x4, R6 ;  /* 0x0000000403067825 */ /* 0x002fc800078e0006 */
[C---:B--2---:R-:W-:Y:S01]  /*1090*/  IMAD.WIDE.U32 R8, R3.reuse, 0x4, R8 ;  /* 0x0000000403087825 */ /* 0x044fe200078e0008 */
[----:B------:R-:W-:Y:S02]  /*10a0*/  IADD3 R3, PT, PT, R3, 0x2, RZ ;  /* 0x0000000203037810 */ /* 0x000fe40007ffe0ff */
[----:B---3--:R-:W-:Y:S02]  /*10b0*/  FSETP.NE.AND P0, PT, |R13|, +INF , PT ;  /* 0x7f8000000d00780b */ /* 0x008fe40003f05200 */
[----:B----4-:R-:W-:-:S11]  /*10c0*/  FSETP.NE.AND P1, PT, |R17|, +INF , PT ;  /* 0x7f8000001100780b */ /* 0x010fd60003f25200 */
[--C-:B------:R-:W-:Y:S01]  /*10d0*/  @P0 FADD R11, -R0, R13.reuse ;  /* 0x0000000d000b0221 */ /* 0x100fe20000000100 */
[----:B------:R-:W-:-:S03]  /*10e0*/  @P0 IMAD.MOV.U32 R0, RZ, RZ, R13 ;  /* 0x000000ffff000224 */ /* 0x000fc600078e000d */
[----:B------:R-:W-:Y:S01]  /*10f0*/  @P0 FADD R15, |R11|, -RZ ;  /* 0x800000ff0b0f0221 */ /* 0x000fe20000000200 */
[--C-:B------:R-:W-:Y:S01]  /*1100*/  @P1 FADD R13, -R0, R17.reuse ;  /* 0x00000011000d1221 */ /* 0x100fe20000000100 */
[----:B------:R1:W-:Y:S01]  /*1110*/  @P0 STG.E desc[UR14][R6.64], R11 ;  /* 0x0000000b06000986 */ /* 0x0003e2000c10190e */
[----:B------:R-:W-:Y:S02]  /*1120*/  @P1 IMAD.MOV.U32 R0, RZ, RZ, R17 ;  /* 0x000000ffff001224 */ /* 0x000fe400078e0011 */
[----:B------:R-:W-:Y:S01]  /*1130*/  @P1 FADD R5, |R13|, -RZ ;  /* 0x800000ff0d051221 */ /* 0x000fe20000000200 */
[----:B------:R1:W-:Y:S04]  /*1140*/  @P0 STG.E desc[UR14][R8.64], R15 ;  /* 0x0000000f08000986 */ /* 0x0003e8000c10190e */
[----:B------:R1:W-:Y:S04]  /*1150*/  @P1 STG.E desc[UR14][R6.64+0x4], R13 ;  /* 0x0000040d06001986 */ /* 0x0003e8000c10190e */
[----:B------:R1:W-:Y:S02]  /*1160*/  @P1 STG.E desc[UR14][R8.64+0x4], R5 ;  /* 0x0000040508001986 */ /* 0x0003e4000c10190e */
.L_x_53:
[----:B------:R-:W-:Y:S05]  /*1170*/  @P2 EXIT ;  /* 0x000000000000294d */ /* 0x000fea0003800000 */
[----:B01----:R-:W0:Y:S02]  /*1180*/  LDC.64 R4, c[0x0][0x380] ;  /* 0x0000e000ff047b82 */ /* 0x003e240000000a00 */
[----:B0-----:R-:W-:-:S05]  /*1190*/  IMAD.WIDE.U32 R4, R3, 0x4, R4 ;  /* 0x0000000403047825 */ /* 0x001fca00078e0004 */
[----:B--2---:R-:W2:Y:S02]  /*11a0*/  LDG.E.CONSTANT R9, desc[UR14][R4.64] ;  /* 0x0000000e04097981 */ /* 0x004ea4000c1e9900 */
[----:B--2---:R-:W-:-:S13]  /*11b0*/  FSETP.NE.AND P0, PT, |R9|, +INF , PT ;  /* 0x7f8000000900780b */ /* 0x004fda0003f05200 */
[----:B------:R-:W-:Y:S05]  /*11c0*/  @!P0 EXIT ;  /* 0x000000000000894d */ /* 0x000fea0003800000 */
[----:B------:R-:W0:Y:S01]  /*11d0*/  LDC.64 R4, c[0x0][0x390] ;  /* 0x0000e400ff047b82 */ /* 0x000e220000000a00 */
[----:B------:R-:W-:-:S07]  /*11e0*/  FADD R9, R9, -R0 ;  /* 0x8000000009097221 */ /* 0x000fce0000000000 */
[----:B------:R-:W1:Y:S01]  /*11f0*/  LDC.64 R6, c[0x0][0x398] ;  /* 0x0000e600ff067b82 */ /* 0x000e620000000a00 */
[----:B0-----:R-:W-:-:S05]  /*1200*/  IMAD.WIDE.U32 R4, R3, 0x4, R4 ;  /* 0x0000000403047825 */ /* 0x001fca00078e0004 */
[----:B------:R-:W-:Y:S01]  /*1210*/  STG.E desc[UR14][R4.64], R9 ;  /* 0x0000000904007986 */ /* 0x000fe2000c10190e */
[----:B-1----:R-:W-:-:S04]  /*1220*/  IMAD.WIDE.U32 R2, R3, 0x4, R6 ;  /* 0x0000000403027825 */ /* 0x002fc800078e0006 */
[----:B------:R-:W-:-:S05]  /*1230*/  FADD R7, |R9|, -RZ ;  /* 0x800000ff09077221 */ /* 0x000fca0000000200 */
[----:B------:R-:W-:Y:S01]  /*1240*/  STG.E desc[UR14][R2.64], R7 ;  /* 0x0000000702007986 */ /* 0x000fe2000c10190e */
[----:B------:R-:W-:Y:S05]  /*1250*/  EXIT ;  /* 0x000000000000794d */ /* 0x000fea0003800000 */
.L_x_54:
        /* <DEDUP_REMOVED lines=10> */
.L_x_132:


//--------------------- .text.tsi_many_series_one_param_f32 --------------------------
	.section	.text.tsi_many_series_one_param_f32,"ax",@progbits
	.align	128
        .global         tsi_many_series_one_param_f32
        .type           tsi_many_series_one_param_f32,@function
        .size           tsi_many_series_one_param_f32,(.L_x_128 - tsi_many_series_one_param_f32)
        .other          tsi_many_series_one_param_f32,@"STO_CUDA_ENTRY STV_DEFAULT"
tsi_many_series_one_param_f32:
.text.tsi_many_series_one_param_f32:
        /* <DEDUP_REMOVED lines=8> */
[----:B------:R-:W0:Y:S02]  /*0080*/  LDC.64 R2, c[0x0][0x388] ;  /* 0x0000e200ff027b82 */ /* 0x000e240000000a00 */
[----:B0-----:R-:W-:-:S04]  /*0090*/  VIMNMX R0, PT, PT, R2, R3, PT ;  /* 0x0000000302007248 */ /* 0x001fc80003fe0100 */
[----:B------:R-:W-:-:S13]  /*00a0*/  ISETP.GE.AND P0, PT, R0, 0x1, PT ;  /* 0x000000010000780c */ /* 0x000fda0003f06270 */
[----:B------:R-:W-:Y:S05]  /*00b0*/  @!P0 EXIT ;  /* 0x000000000000894d */ /* 0x000fea0003800000 */
[----:B------:R-:W-:Y:S01]  /*00c0*/  I2FP.F32.U32 R0, R2 ;  /* 0x0000000200007245 */ /* 0x000fe20000201000 */
[----:B------:R-:W-:Y:S02]  /*00d0*/  UMOV UR4, 0x40000000 ;  /* 0x4000000000047882 */ /* 0x000fe40000000000 */
        /* <DEDUP_REMOVED lines=12> */
[----:B------:R-:W-:Y:S05]  /*01a0*/  CALL.REL.NOINC `($__internal_1_$__cuda_sm3x_div_rn_noftz_f32_slowpath) ;  /* 0x00000018002c7944 */ /* 0x000fea0003c00000 */
[----:B------:R-:W-:-:S07]  /*01b0*/  IMAD.MOV.U32 R3, RZ, RZ, R17 ;  /* 0x000000ffff037224 */ /* 0x000fce00078e0011 */
.L_x_55:
[----:B------:R-:W0:Y:S01]  /*01c0*/  LDCU UR4, c[0x0][0x38c] ;  /* 0x00007180ff0477ac */ /* 0x000e220008000800 */
[----:B------:R-:W1:Y:S01]  /*01d0*/  LDCU.64 UR6, c[0x0][0x358] ;  /* 0x00006b00ff0677ac */ /* 0x000e620008000a00 */
[----:B0-----:R-:W-:Y:S01]  /*01e0*/  I2FP.F32.U32 R0, UR4 ;  /* 0x0000000400007c45 */ /* 0x001fe20008201000 */
[----:B------:R-:W-:Y:S02]  /*01f0*/  UMOV UR4, 0x40000000 ;  /* 0x4000000000047882 */ /* 0x000fe40000000000 */
[----:B------:R-:W-:Y:S02]  /*0200*/  MOV R7, UR4 ;  /* 0x0000000400077c02 */ /* 0x000fe40008000f00 */
[----:B------:R-:W-:-:S04]  /*0210*/  FADD R24, R0, 1 ;  /* 0x3f80000000187421 */ /* 0x000fc80000000000 */
[----:B------:R-:W0:Y:S08]  /*0220*/  MUFU.RCP R5, R24 ;  /* 0x0000001800057308 */ /* 0x000e300000001000 */
[----:B------:R-:W2:Y:S01]  /*0230*/  FCHK P0, R7, R24 ;  /* 0x0000001807007302 */ /* 0x000ea20000000000 */
[----:B0-----:R-:W-:-:S04]  /*0240*/  FFMA R4, -R24, R5, 1 ;  /* 0x3f80000018047423 */ /* 0x001fc80000000105 */
[----:B------:R-:W-:-:S04]  /*0250*/  FFMA R4, R5, R4, R5 ;  /* 0x0000000405047223 */ /* 0x000fc80000000005 */
[----:B------:R-:W-:-:S04]  /*0260*/  FFMA R5, R4, 2, RZ ;  /* 0x4000000004057823 */ /* 0x000fc800000000ff */
[----:B------:R-:W-:-:S04]  /*0270*/  FFMA R0, -R24, R5, 2 ;  /* 0x4000000018007423 */ /* 0x000fc80000000105 */
[----:B------:R-:W-:Y:S01]  /*0280*/  FFMA R4, R4, R0, R5 ;  /* 0x0000000004047223 */ /* 0x000fe20000000005 */
[----:B-12---:R-:W-:Y:S06]  /*0290*/  @!P0 BRA `(.L_x_56) ;  /* 0x0000000000108947 */ /* 0x006fec0003800000 */
[----:B------:R-:W-:Y:S01]  /*02a0*/  HFMA2 R17, -RZ, RZ, 2, 0 ;  /* 0x40000000ff117431 */ /* 0x000fe200000001ff */
[----:B------:R-:W-:-:S07]  /*02b0*/  MOV R2, 0x2d0 ;  /* 0x000002d000027802 */ /* 0x000fce0000000f00 */
[----:B------:R-:W-:Y:S05]  /*02c0*/  CALL.REL.NOINC `($__internal_1_$__cuda_sm3x_div_rn_noftz_f32_slowpath) ;  /* 0x0000001400e47944 */ /* 0x000fea0003c00000 */
[----:B------:R-:W-:-:S07]  /*02d0*/  IMAD.MOV.U32 R4, RZ, RZ, R17 ;  /* 0x000000ffff047224 */ /* 0x000fce00078e0011 */
.L_x_56:
[----:B------:R-:W0:Y:S01]  /*02e0*/  LDC.64 R6, c[0x0][0x398] ;  /* 0x0000e600ff067b82 */ /* 0x000e220000000a00 */
[----:B------:R-:W1:Y:S01]  /*02f0*/  LDCU UR4, c[0x0][0x394] ;  /* 0x00007280ff0477ac */ /* 0x000e620008000800 */
[----:B0-----:R-:W-:-:S06]  /*0300*/  IMAD.WIDE R6, R16, 0x4, R6 ;  /* 0x0000000410067825 */ /* 0x001fcc00078e0206 */
[----:B------:R-:W2:Y:S02]  /*0310*/  LDG.E.CONSTANT R6, desc[UR6][R6.64] ;  /* 0x0000000606067981 */ /* 0x000ea4000c1e9900 */
[----:B--2---:R-:W-:-:S04]  /*0320*/  VIMNMX R15, PT, PT, RZ, R6, !PT ;  /* 0x00000006ff0f7248 */ /* 0x004fc80007fe0100 */
[----:B-1----:R-:W-:-:S13]  /*0330*/  ISETP.GE.AND P0, PT, R15, UR4, PT ;  /* 0x000000040f007c0c */ /* 0x002fda000bf06270 */
[----:B------:R-:W-:Y:S05]  /*0340*/  @P0 EXIT ;  /* 0x000000000000094d */ /* 0x000fea0003800000 */
[----:B------:R-:W0:Y:S01]  /*0350*/  LDC.64 R18, c[0x0][0x388] ;  /* 0x0000e200ff127b82 */ /* 0x000e220000000a00 */
[----:B------:R-:W-:Y:S01]  /*0360*/  BSSY.RECONVERGENT B0, `(.L_x_57) ;  /* 0x0000023000007945 */ /* 0x000fe20003800200 */
[----:B------:R-:W-:Y:S01]  /*0370*/  IMAD.MOV.U32 R17, RZ, RZ, RZ ;  /* 0x000000ffff117224 */ /* 0x000fe200078e00ff */
[----:B0-----:R-:W-:-:S04]  /*0380*/  IADD3 R18, PT, PT, R18, R19, RZ ;  /* 0x0000001312127210 */ /* 0x001fc80007ffe0ff */
[----:B------:R-:W-:-:S04]  /*0390*/  IADD3 R5, PT, PT, R15, R18, RZ ;  /* 0x000000120f057210 */ /* 0x000fc80007ffe0ff */
[----:B------:R-:W-:-:S04]  /*03a0*/  VIMNMX.U32 R0, PT, PT, R5, UR4, PT ;  /* 0x0000000405007c48 */ /* 0x000fc8000bfe0000 */
[C---:B------:R-:W-:Y:S02]  /*03b0*/  ISETP.GE.U32.AND P0, PT, R0.reuse, 0x8, PT ;  /* 0x000000080000780c */ /* 0x040fe40003f06070 */
[----:B------:R-:W-:-:S04]  /*03c0*/  LOP3.LUT R2, R0, 0x7, RZ, 0xc0, !PT ;  /* 0x0000000700027812 */ /* 0x000fc800078ec0ff */
[----:B------:R-:W-:-:S07]  /*03d0*/  ISETP.NE.AND P1, PT, R2, RZ, PT ;  /* 0x000000ff0200720c */ /* 0x000fce0003f25270 */
[----:B------:R-:W-:Y:S06]  /*03e0*/  @!P0 BRA `(.L_x_58) ;  /* 0x0000000000688947 */ /* 0x000fec0003800000 */
[----:B------:R-:W0:Y:S01]  /*03f0*/  LDC R19, c[0x0][0x390] ;  /* 0x0000e400ff137b82 */ /* 0x000e220000000800 */
[----:B------:R-:W-:Y:S02]  /*0400*/  LOP3.LUT R17, R0, 0x7ffffff8, RZ, 0xc0, !PT ;  /* 0x7ffffff800117812 */ /* 0x000fe400078ec0ff */
[----:B------:R-:W-:Y:S02]  /*0410*/  MOV R14, R16 ;  /* 0x00000010000e7202 */ /* 0x000fe40000000f00 */
[----:B------:R-:W-:-:S03]  /*0420*/  IADD3 R28, PT, PT, -R17, RZ, RZ ;  /* 0x000000ff111c7210 */ /* 0x000fc60007ffe1ff */
[----:B------:R-:W1:Y:S04]  /*0430*/  LDC.64 R6, c[0x0][0x3a0] ;  /* 0x0000e800ff067b82 */ /* 0x000e680000000a00 */
.L_x_59:
[----:B-1----:R-:W-:Y:S01]  /*0440*/  IMAD.WIDE R24, R14, 0x4, R6 ;  /* 0x000000040e187825 */ /* 0x002fe200078e0206 */
[----:B------:R-:W-:Y:S02]  /*0450*/  IADD3 R28, PT, PT, R28, 0x8, RZ ;  /* 0x000000081c1c7810 */ /* 0x000fe40007ffe0ff */
[C---:B0-----:R-:W-:Y:S01]  /*0460*/  LEA R14, R19.reuse, R14, 0x3 ;  /* 0x0000000e130e7211 */ /* 0x041fe200078e18ff */
[----:B--2---:R-:W-:Y:S01]  /*0470*/  IMAD.MOV.U32 R29, RZ, RZ, 0x7fc00000 ;  /* 0x7fc00000ff1d7424 */ /* 0x004fe200078e00ff */
[----:B------:R-:W-:Y:S01]  /*0480*/  ISETP.NE.AND P0, PT, R28, RZ, PT ;  /* 0x000000ff1c00720c */ /* 0x000fe20003f05270 */
[----:B------:R-:W-:-:S03]  /*0490*/  IMAD.WIDE R8, R19, 0x4, R24 ;  /* 0x0000000413087825 */ /* 0x000fc600078e0218 */
[----:B------:R-:W-:Y:S01]  /*04a0*/  STG.E desc[UR6][R24.64], R29 ;  /* 0x0000001d18007986 */ /* 0x000fe2000c101906 */
[----:B------:R-:W-:-:S03]  /*04b0*/  IMAD.WIDE R10, R19, 0x4, R8 ;  /* 0x00000004130a7825 */ /* 0x000fc600078e0208 */
[----:B------:R0:W-:Y:S04]  /*04c0*/  STG.E desc[UR6][R8.64], R29 ;  /* 0x0000001d08007986 */ /* 0x0001e8000c101906 */
        /* <DEDUP_REMOVED lines=9> */
[----:B0-----:R-:W-:-:S05]  /*0560*/  IMAD.WIDE R8, R19, 0x4, R26 ;  /* 0x0000000413087825 */ /* 0x001fca00078e021a */
[----:B------:R2:W-:Y:S01]  /*0570*/  STG.E desc[UR6][R8.64], R29 ;  /* 0x0000001d08007986 */ /* 0x0005e2000c101906 */
[----:B------:R-:W-:Y:S05]  /*0580*/  @P0 BRA `(.L_x_59) ;  /* 0xfffffffc00ac0947 */ /* 0x000fea000383ffff */
.L_x_58:
[----:B------:R-:W-:Y:S05]  /*0590*/  BSYNC.RECONVERGENT B0 ;  /* 0x0000000000007941 */ /* 0x000fea0003800200 */
.L_x_57:
[----:B------:R-:W-:Y:S04]  /*05a0*/  BSSY.RECONVERGENT B0, `(.L_x_60) ;  /* 0x000002b000007945 */ /* 0x000fe80003800200 */
[----:B------:R-:W-:Y:S05]  /*05b0*/  @!P1 BRA `(.L_x_61) ;  /* 0x0000000000a49947 */ /* 0x000fea0003800000 */
[----:B------:R-:W-:Y:S01]  /*05c0*/  ISETP.GE.U32.AND P0, PT, R2, 0x4, PT ;  /* 0x000000040200780c */ /* 0x000fe20003f06070 */
[----:B------:R-:W-:Y:S01]  /*05d0*/  BSSY.RECONVERGENT B1, `(.L_x_62) ;  /* 0x0000011000017945 */ /* 0x000fe20003800200 */
[----:B------:R-:W-:-:S04]  /*05e0*/  LOP3.LUT R14, R0, 0x3, RZ, 0xc0, !PT ;  /* 0x00000003000e7812 */ /* 0x000fc800078ec0ff */
[----:B------:R-:W-:-:S07]  /*05f0*/  ISETP.NE.AND P1, PT, R14, RZ, PT ;  /* 0x000000ff0e00720c */ /* 0x000fce0003f25270 */
[----:B------:R-:W-:Y:S06]  /*0600*/  @!P0 BRA `(.L_x_63) ;  /* 0x0000000000348947 */ /* 0x000fec0003800000 */
[----:B--2---:R-:W0:Y:S01]  /*0610*/  LDC R13, c[0x0][0x390] ;  /* 0x0000e400ff0d7b82 */ /* 0x004e220000000800 */
[----:B------:R-:W-:-:S07]  /*0620*/  IMAD.MOV.U32 R19, RZ, RZ, 0x7fc00000 ;  /* 0x7fc00000ff137424 */ /* 0x000fce00078e00ff */
[----:B------:R-:W1:Y:S01]  /*0630*/  LDC.64 R6, c[0x0][0x3a0] ;  /* 0x0000e800ff067b82 */ /* 0x000e620000000a00 */
[C---:B0-----:R-:W-:Y:S01]  /*0640*/  IMAD R9, R17.reuse, R13, R16 ;  /* 0x0000000d11097224 */ /* 0x041fe200078e0210 */
[----:B------:R-:W-:-:S03]  /*0650*/  IADD3 R17, PT, PT, R17, 0x4, RZ ;  /* 0x0000000411117810 */ /* 0x000fc60007ffe0ff */
[----:B-1----:R-:W-:-:S05]  /*0660*/  IMAD.WIDE R6, R9, 0x4, R6 ;  /* 0x0000000409067825 */ /* 0x002fca00078e0206 */
[----:B------:R0:W-:Y:S01]  /*0670*/  STG.E desc[UR6][R6.64], R19 ;  /* 0x0000001306007986 */ /* 0x0001e2000c101906 */
[----:B------:R-:W-:-:S05]  /*0680*/  IMAD.WIDE R8, R13, 0x4, R6 ;  /* 0x000000040d087825 */ /* 0x000fca00078e0206 */
[----:B------:R0:W-:Y:S01]  /*0690*/  STG.E desc[UR6][R8.64], R19 ;  /* 0x0000001308007986 */ /* 0x0001e2000c101906 */
[----:B------:R-:W-:-:S05]  /*06a0*/  IMAD.WIDE R10, R13, 0x4, R8 ;  /* 0x000000040d0a7825 */ /* 0x000fca00078e0208 */
[----:B------:R0:W-:Y:S01]  /*06b0*/  STG.E desc[UR6][R10.64], R19 ;  /* 0x000000130a007986 */ /* 0x0001e2000c101906 */
[----:B------:R-:W-:-:S05]  /*06c0*/  IMAD.WIDE R12, R13, 0x4, R10 ;  /* 0x000000040d0c7825 */ /* 0x000fca00078e020a */
[----:B------:R0:W-:Y:S02]  /*06d0*/  STG.E desc[UR6][R12.64], R19 ;  /* 0x000000130c007986 */ /* 0x0001e4000c101906 */
.L_x_63:
[----:B------:R-:W-:Y:S05]  /*06e0*/  BSYNC.RECONVERGENT B1 ;  /* 0x0000000000017941 */ /* 0x000fea0003800200 */
.L_x_62:
[----:B------:R-:W-:Y:S05]  /*06f0*/  @!P1 BRA `(.L_x_61) ;  /* 0x0000000000549947 */ /* 0x000fea0003800000 */
[----:B------:R-:W-:Y:S01]  /*0700*/  LOP3.LUT R0, R0, 0x1, RZ, 0xc0, !PT ;  /* 0x0000000100007812 */ /* 0x000fe200078ec0ff */
[----:B------:R-:W-:Y:S01]  /*0710*/  BSSY.RECONVERGENT B1, `(.L_x_64) ;  /* 0x000000f000017945 */ /* 0x000fe20003800200 */
[----:B------:R-:W-:Y:S02]  /*0720*/  ISETP.NE.AND P0, PT, R14, 0x1, PT ;  /* 0x000000010e00780c */ /* 0x000fe40003f05270 */
[----:B------:R-:W-:-:S13]  /*0730*/  ISETP.NE.U32.AND P1, PT, R0, 0x1, PT ;  /* 0x000000010000780c */ /* 0x000fda0003f25070 */
[----:B------:R-:W1:Y:S08]  /*0740*/  @!P1 LDC R0, c[0x0][0x390] ;  /* 0x0000e400ff009b82 */ /* 0x000e700000000800 */
[----:B0-----:R-:W0:Y:S01]  /*0750*/  @!P1 LDC.64 R6, c[0x0][0x3a0] ;  /* 0x0000e800ff069b82 */ /* 0x001e220000000a00 */
[----:B------:R-:W-:Y:S05]  /*0760*/  @!P0 BRA `(.L_x_65) ;  /* 0x0000000000248947 */ /* 0x000fea0003800000 */
[----:B--2---:R-:W2:Y:S08]  /*0770*/  LDC R11, c[0x0][0x390] ;  /* 0x0000e400ff0b7b82 */ /* 0x004eb00000000800 */
[----:B------:R-:W3:Y:S01]  /*0780*/  LDC.64 R8, c[0x0][0x3a0] ;  /* 0x0000e800ff087b82 */ /* 0x000ee20000000a00 */
[C---:B--2---:R-:W-:Y:S02]  /*0790*/  IMAD R13, R17.reuse, R11, R16 ;  /* 0x0000000b110d7224 */ /* 0x044fe400078e0210 */
[----:B------:R-:W-:-:S02]  /*07a0*/  VIADD R17, R17, 0x2 ;  /* 0x0000000211117836 */ /* 0x000fc40000000000 */
[----:B---3--:R-:W-:Y:S01]  /*07b0*/  IMAD.WIDE R8, R13, 0x4, R8 ;  /* 0x000000040d087825 */ /* 0x008fe200078e0208 */
[----:B------:R-:W-:-:S03]  /*07c0*/  MOV R13, 0x7fc00000 ;  /* 0x7fc00000000d7802 */ /* 0x000fc60000000f00 */
[----:B------:R-:W-:Y:S02]  /*07d0*/  IMAD.WIDE R10, R11, 0x4, R8 ;  /* 0x000000040b0a7825 */ /* 0x000fe400078e0208 */
[----:B------:R3:W-:Y:S04]  /*07e0*/  STG.E desc[UR6][R8.64], R13 ;  /* 0x0000000d08007986 */ /* 0x0007e8000c101906 */
[----:B------:R3:W-:Y:S02]  /*07f0*/  STG.E desc[UR6][R10.64], R13 ;  /* 0x0000000d0a007986 */ /* 0x0007e4000c101906 */
.L_x_65:
[----:B------:R-:W-:Y:S05]  /*0800*/  BSYNC.RECONVERGENT B1 ;  /* 0x0000000000017941 */ /* 0x000fea0003800200 */
.L_x_64:
[----:B-1----:R-:W-:Y:S01]  /*0810*/  @!P1 IMAD R17, R17, R0, R16 ;  /* 0x0000000011119224 */ /* 0x002fe200078e0210 */
[----:B--23--:R-:W-:-:S03]  /*0820*/  @!P1 MOV R9, 0x7fc00000 ;  /* 0x7fc0000000099802 */ /* 0x00cfc60000000f00 */
[----:B0-----:R-:W-:-:S05]  /*0830*/  @!P1 IMAD.WIDE R6, R17, 0x4, R6 ;  /* 0x0000000411069825 */ /* 0x001fca00078e0206 */
[----:B------:R1:W-:Y:S02]  /*0840*/  @!P1 STG.E desc[UR6][R6.64], R9 ;  /* 0x0000000906009986 */ /* 0x0003e4000c101906 */
.L_x_61:
[----:B------:R-:W-:Y:S05]  /*0850*/  BSYNC.RECONVERGENT B0 ;  /* 0x0000000000007941 */ /* 0x000fea0003800200 */
.L_x_60:
[----:B------:R-:W-:-:S04]  /*0860*/  IADD3 R0, PT, PT, R15, 0x1, RZ ;  /* 0x000000010f007810 */ /* 0x000fc80007ffe0ff */
[----:B------:R-:W-:-:S13]  /*0870*/  ISETP.GE.U32.AND P0, PT, R0, UR4, PT ;  /* 0x0000000400007c0c */ /* 0x000fda000bf06070 */
[----:B------:R-:W-:Y:S05]  /*0880*/  @P0 EXIT ;  /* 0x000000000000094d */ /* 0x000fea0003800000 */
[----:B0-----:R-:W0:Y:S08]  /*0890*/  LDC R19, c[0x0][0x390] ;  /* 0x0000e400ff137b82 */ /* 0x001e300000000800 */
[----:B--2---:R-:W2:Y:S01]  /*08a0*/  LDC.64 R10, c[0x0][0x380] ;  /* 0x0000e000ff0a7b82 */ /* 0x004ea20000000a00 */
[----:B0-----:R-:W-:-:S04]  /*08b0*/  IMAD R14, R15, R19, R16 ;  /* 0x000000130f0e7224 */ /* 0x001fc800078e0210 */
[----:B--2---:R-:W-:-:S04]  /*08c0*/  IMAD.WIDE R10, R14, 0x4, R10 ;  /* 0x000000040e0a7825 */ /* 0x004fc800078e020a */
[----:B------:R-:W-:-:S05]  /*08d0*/  IMAD.WIDE R12, R19, 0x4, R10 ;  /* 0x00000004130c7825 */ /* 0x000fca00078e020a */
[----:B------:R-:W2:Y:S02]  /*08e0*/  LDG.E.CONSTANT R20, desc[UR6][R12.64] ;  /* 0x000000060c147981 */ /* 0x000ea4000c1e9900 */
[----:B--2---:R-:W-:-:S13]  /*08f0*/  FSETP.NE.AND P0, PT, |R20|, +INF , PT ;  /* 0x7f8000001400780b */ /* 0x004fda0003f05200 */
[----:B------:R-:W-:Y:S05]  /*0900*/  @!P0 EXIT ;  /* 0x000000000000894d */ /* 0x000fea0003800000 */
[----:B------:R-:W-:-:S05]  /*0910*/  VIADD R0, R15, 0x2 ;  /* 0x000000020f007836 */ /* 0x000fca0000000000 */
[----:B------:R-:W-:-:S13]  /*0920*/  ISETP.GE.U32.AND P0, PT, R0, UR4, PT ;  /* 0x0000000400007c0c */ /* 0x000fda000bf06070 */
[----:B------:R-:W-:Y:S05]  /*0930*/  @P0 EXIT ;  /* 0x000000000000094d */ /* 0x000fea0003800000 */
[----:B------:R-:W2:Y:S01]  /*0940*/  LDG.E.CONSTANT R11, desc[UR6][R10.64] ;  /* 0x000000060a0b7981 */ /* 0x000ea2000c1e9900 */
[----:B------:R-:W-:Y:S01]  /*0950*/  IADD3 R2, PT, PT, -R15, UR4, RZ ;  /* 0x000000040f027c10 */ /* 0x000fe2000fffe1ff */
[----:B------:R-:W-:Y:S01]  /*0960*/  BSSY.RECONVERGENT B0, `(.L_x_66) ;  /* 0x0000058000007945 */ /* 0x000fe20003800200 */
[----:B-1----:R-:W-:Y:S02]  /*0970*/  CS2R R6, SRZ ;  /* 0x0000000000067805 */ /* 0x002fe4000001ff00 */
[----:B------:R-:W-:Y:S02]  /*0980*/  CS2R R8, SRZ ;  /* 0x0000000000087805 */ /* 0x000fe4000001ff00 */
[----:B------:R-:W-:-:S04]  /*0990*/  LOP3.LUT R2, R2, 0x1, RZ, 0xc0, !PT ;  /* 0x0000000102027812 */ /* 0x000fc800078ec0ff */
[----:B------:R-:W-:Y:S01]  /*09a0*/  ISETP.NE.U32.AND P0, PT, R2, 0x1, PT ;  /* 0x000000010200780c */ /* 0x000fe20003f05070 */
[----:B--2---:R-:W-:-:S04]  /*09b0*/  FADD R17, R20, -R11 ;  /* 0x8000000b14117221 */ /* 0x004fc80000000000 */
[----:B------:R-:W-:Y:S01]  /*09c0*/  FADD R2, |R17|, -RZ ;  /* 0x800000ff11027221 */ /* 0x000fe20000000200 */
[----:B------:R-:W-:-:S04]  /*09d0*/  MOV R10, R17 ;  /* 0x00000011000a7202 */ /* 0x000fc80000000f00 */
[----:B------:R-:W-:-:S03]  /*09e0*/  MOV R11, R2 ;  /* 0x00000002000b7202 */ /* 0x000fc60000000f00 */
[----:B------:R-:W-:Y:S05]  /*09f0*/  @P0 BRA `(.L_x_67) ;  /* 0x0000000400380947 */ /* 0x000fea0003800000 */
[----:B------:R-:W-:-:S06]  /*0a00*/  IMAD.WIDE R12, R19, 0x4, R12 ;  /* 0x00000004130c7825 */ /* 0x000fcc00078e020c */
[----:B------:R-:W2:Y:S01]  /*0a10*/  LDG.E.CONSTANT R12, desc[UR6][R12.64] ;  /* 0x000000060c0c7981 */ /* 0x000ea2000c1e9900 */
[----:B------:R-:W-:Y:S01]  /*0a20*/  BSSY.RECONVERGENT B1, `(.L_x_68) ;  /* 0x000004a000017945 */ /* 0x000fe20003800200 */
[----:B------:R-:W-:Y:S01]  /*0a30*/  IMAD R14, R19, 0x2, R14 ;  /* 0x00000002130e7824 */ /* 0x000fe200078e020e */
[----:B------:R-:W-:Y:S02]  /*0a40*/  CS2R R8, SRZ ;  /* 0x0000000000087805 */ /* 0x000fe4000001ff00 */
[----:B------:R-:W-:Y:S02]  /*0a50*/  CS2R R6, SRZ ;  /* 0x0000000000067805 */ /* 0x000fe4000001ff00 */
[----:B--2---:R-:W-:-:S13]  /*0a60*/  FSETP.NE.AND P0, PT, |R12|, +INF , PT ;  /* 0x7f8000000c00780b */ /* 0x004fda0003f05200 */
[----:B------:R-:W-:Y:S05]  /*0a70*/  @!P0 BRA `(.L_x_69) ;  /* 0x0000000000ec8947 */ /* 0x000fea0003800000 */
[----:B------:R-:W-:Y:S01]  /*0a80*/  FADD R6, -R20, R12 ;  /* 0x0000000c14067221 */ /* 0x000fe20000000100 */
[----:B------:R-:W-:Y:S02]  /*0a90*/  ISETP.GT.U32.AND P0, PT, R18, 0x2, PT ;  /* 0x000000021200780c */ /* 0x000fe40003f04070 */
[----:B------:R-:W-:Y:S01]  /*0aa0*/  MOV R20, R12 ;  /* 0x0000000c00147202 */ /* 0x000fe20000000f00 */
[--C-:B------:R-:W-:Y:S01]  /*0ab0*/  FADD R0, -R17, R6.reuse ;  /* 0x0000000611007221 */ /* 0x100fe20000000100 */
[----:B------:R-:W-:-:S03]  /*0ac0*/  FADD R6, -R2, |R6| ;  /* 0x4000000602067221 */ /* 0x000fc60000000100 */
[-C--:B------:R-:W-:Y:S01]  /*0ad0*/  FFMA R8, R0, R3.reuse, RZ ;  /* 0x0000000300087223 */ /* 0x080fe200000000ff */
[----:B------:R-:W-:-:S03]  /*0ae0*/  FFMA R19, R6, R3, RZ ;  /* 0x0000000306137223 */ /* 0x000fc600000000ff */
[----:B------:R-:W-:Y:S01]  /*0af0*/  FADD R10, R17, R8 ;  /* 0x00000008110a7221 */ /* 0x000fe20000000000 */
[----:B------:R-:W-:-:S03]  /*0b00*/  FADD R11, R2, R19 ;  /* 0x00000013020b7221 */ /* 0x000fc60000000000 */
[----:B------:R-:W-:Y:S01]  /*0b10*/  FADD R9, -R17, R10 ;  /* 0x0000000a11097221 */ /* 0x000fe20000000100 */
[----:B------:R-:W-:-:S03]  /*0b20*/  FADD R7, -R2, R11 ;  /* 0x0000000b02077221 */ /* 0x000fc60000000100 */
[-C--:B------:R-:W-:Y:S01]  /*0b30*/  FFMA R6, R9, R4.reuse, RZ ;  /* 0x0000000409067223 */ /* 0x080fe200000000ff */
[----:B------:R-:W-:Y:S01]  /*0b40*/  FFMA R21, R7, R4, RZ ;  /* 0x0000000407157223 */ /* 0x000fe200000000ff */
[----:B------:R-:W-:Y:S01]  /*0b50*/  FADD R9, -R8, R9 ;  /* 0x0000000908097221 */ /* 0x000fe20000000100 */
[----:B------:R-:W-:Y:S01]  /*0b60*/  FADD R7, -R19, R7 ;  /* 0x0000000713077221 */ /* 0x000fe20000000100 */
[----:B------:R-:W-:Y:S01]  /*0b70*/  FADD R13, R17, R6 ;  /* 0x00000006110d7221 */ /* 0x000fe20000000000 */
[----:B------:R-:W-:-:S03]  /*0b80*/  FADD R0, R2, R21 ;  /* 0x0000001502007221 */ /* 0x000fc60000000000 */
[----:B------:R-:W-:Y:S01]  /*0b90*/  FADD R17, -R17, R13 ;  /* 0x0000000d11117221 */ /* 0x000fe20000000100 */
[----:B------:R-:W-:-:S03]  /*0ba0*/  FADD R2, -R2, R0 ;  /* 0x0000000002027221 */ /* 0x000fc60000000100 */
[----:B------:R-:W-:Y:S01]  /*0bb0*/  FADD R8, -R6, R17 ;  /* 0x0000001106087221 */ /* 0x000fe20000000100 */
[----:B------:R-:W-:Y:S01]  /*0bc0*/  FADD R6, -R21, R2 ;  /* 0x0000000215067221 */ /* 0x000fe20000000100 */
[----:B------:R-:W-:Y:S01]  /*0bd0*/  MOV R17, R13 ;  /* 0x0000000d00117202 */ /* 0x000fe20000000f00 */
[----:B------:R-:W-:Y:S01]  /*0be0*/  IMAD.MOV.U32 R2, RZ, RZ, R0 ;  /* 0x000000ffff027224 */ /* 0x000fe200078e0000 */
[----:B------:R-:W-:Y:S06]  /*0bf0*/  @P0 BRA `(.L_x_70) ;  /* 0x0000000000b00947 */ /* 0x000fec0003800000 */
        /* <DEDUP_REMOVED lines=15> */
[----:B------:R-:W-:Y:S05]  /*0cf0*/  CALL.REL.NOINC `($__internal_1_$__cuda_sm3x_div_rn_noftz_f32_slowpath) ;  /* 0x0000000c00587944 */ /* 0x000fea0003c00000 */
.L_x_73:
[----:B------:R-:W-:Y:S05]  /*0d00*/  BSYNC.RECONVERGENT B2 ;  /* 0x0000000000027941 */ /* 0x000fea0003800200 */
.L_x_72:
[----:B------:R-:W0:Y:S01]  /*0d10*/  LDC.64 R18, c[0x0][0x3a0] ;  /* 0x0000e800ff127b82 */ /* 0x000e220000000a00 */
[----:B------:R-:W-:Y:S01]  /*0d20*/  FMUL R17, R17, 100 ;  /* 0x42c8000011117820 */ /* 0x000fe20000400000 */
[----:B------:R-:W-:Y:S02]  /*0d30*/  MOV R2, R0 ;  /* 0x0000000000027202 */ /* 0x000fe40000000f00 */
[----:B------:R-:W-:Y:S02]  /*0d40*/  MOV R20, R12 ;  /* 0x0000000c00147202 */ /* 0x000fe40000000f00 */
[----:B------:R-:W-:-:S04]  /*0d50*/  FMNMX R17, R17, -100, !PT ;  /* 0xc2c8000011117809 */ /* 0x000fc80007800000 */
[----:B------:R-:W-:Y:S01]  /*0d60*/  FMNMX R21, R17, 100, PT ;  /* 0x42c8000011157809 */ /* 0x000fe20003800000 */
[----:B------:R-:W-:Y:S02]  /*0d70*/  IMAD.MOV.U32 R17, RZ, RZ, R13 ;  /* 0x000000ffff117224 */ /* 0x000fe400078e000d */
[----:B0-----:R-:W-:-:S05]  /*0d80*/  IMAD.WIDE R18, R14, 0x4, R18 ;  /* 0x000000040e127825 */ /* 0x001fca00078e0212 */
[----:B------:R1:W-:Y:S01]  /*0d90*/  STG.E desc[UR6][R18.64], R21 ;  /* 0x0000001512007986 */ /* 0x0003e2000c101906 */
[----:B------:R-:W-:Y:S05]  /*0da0*/  BRA `(.L_x_70) ;  /* 0x0000000000447947 */ /* 0x000fea0003800000 */
.L_x_71:
[----:B------:R-:W0:Y:S01]  /*0db0*/  LDC.64 R18, c[0x0][0x3a0] ;  /* 0x0000e800ff127b82 */ /* 0x000e220000000a00 */
[----:B------:R-:W-:Y:S01]  /*0dc0*/  MOV R21, 0x7fc00000 ;  /* 0x7fc0000000157802 */ /* 0x000fe20000000f00 */
[----:B------:R-:W-:Y:S01]  /*0dd0*/  IMAD.MOV.U32 R17, RZ, RZ, R13 ;  /* 0x000000ffff117224 */ /* 0x000fe200078e000d */
[----:B------:R-:W-:Y:S02]  /*0de0*/  MOV R2, R0 ;  /* 0x0000000000027202 */ /* 0x000fe40000000f00 */
[----:B------:R-:W-:Y:S01]  /*0df0*/  MOV R20, R12 ;  /* 0x0000000c00147202 */ /* 0x000fe20000000f00 */
[----:B0-----:R-:W-:-:S05]  /*0e00*/  IMAD.WIDE R18, R14, 0x4, R18 ;  /* 0x000000040e127825 */ /* 0x001fca00078e0212 */
[----:B------:R2:W-:Y:S01]  /*0e10*/  STG.E desc[UR6][R18.64], R21 ;  /* 0x0000001512007986 */ /* 0x0005e2000c101906 */
[----:B------:R-:W-:Y:S05]  /*0e20*/  BRA `(.L_x_70) ;  /* 0x0000000000247947 */ /* 0x000fea0003800000 */
.L_x_69:
[----:B------:R-:W-:-:S13]  /*0e30*/  ISETP.GT.U32.AND P0, PT, R18, 0x2, PT ;  /* 0x000000021200780c */ /* 0x000fda0003f04070 */
[----:B------:R-:W0:Y:S01]  /*0e40*/  @!P0 LDC.64 R10, c[0x0][0x3a0] ;  /* 0x0000e800ff0a8b82 */ /* 0x000e220000000a00 */
[----:B------:R-:W-:Y:S01]  /*0e50*/  @!P0 MOV R19, 0x7fc00000 ;  /* 0x7fc0000000138802 */ /* 0x000fe20000000f00 */
[----:B0-----:R-:W-:Y:S01]  /*0e60*/  @!P0 IMAD.WIDE R12, R14, 0x4, R10 ;  /* 0x000000040e0c8825 */ /* 0x001fe200078e020a */
[-C--:B------:R-:W-:Y:S02]  /*0e70*/  MOV R11, R2.reuse ;  /* 0x00000002000b7202 */ /* 0x080fe40000000f00 */
[----:B------:R-:W-:Y:S01]  /*0e80*/  @!P0 MOV R11, R2 ;  /* 0x00000002000b8202 */ /* 0x000fe20000000f00 */
[----:B------:R-:W-:Y:S01]  /*0e90*/  IMAD.MOV.U32 R10, RZ, RZ, R17 ;  /* 0x000000ffff0a7224 */ /* 0x000fe200078e0011 */
[----:B------:R0:W-:Y:S01]  /*0ea0*/  @!P0 STG.E desc[UR6][R12.64], R19 ;  /* 0x000000130c008986 */ /* 0x0001e2000c101906 */
[----:B------:R-:W-:-:S07]  /*0eb0*/  @!P0 MOV R10, R17 ;  /* 0x00000011000a8202 */ /* 0x000fce0000000f00 */
.L_x_70:
[----:B------:R-:W-:Y:S05]  /*0ec0*/  BSYNC.RECONVERGENT B1 ;  /* 0x0000000000017941 */ /* 0x000fea0003800200 */
.L_x_68:
[----:B------:R-:W-:-:S07]  /*0ed0*/  VIADD R0, R15, 0x3 ;  /* 0x000000030f007836 */ /* 0x000fce0000000000 */
.L_x_67:
[----:B------:R-:W-:Y:S05]  /*0ee0*/  BSYNC.RECONVERGENT B0 ;  /* 0x0000000000007941 */ /* 0x000fea0003800200 */
.L_x_66:
[----:B------:R-:W3:Y:S02]  /*0ef0*/  LDCU UR5, c[0x0][0x394] ;  /* 0x00007280ff0577ac */ /* 0x000ee40008000800 */
[----:B---3--:R-:W-:-:S06]  /*0f00*/  UIADD3 UR4, UPT, UPT, UR5, -0x3, URZ ;  /* 0xfffffffd05047890 */ /* 0x008fcc000fffe0ff */
[----:B------:R-:W-:-:S13]  /*0f10*/  ISETP.NE.AND P0, PT, R15, UR4, PT ;  /* 0x000000040f007c0c */ /* 0x000fda000bf05270 */
[----:B------:R-:W-:Y:S05]  /*0f20*/  @!P0 EXIT ;  /* 0x000000000000894d */ /* 0x000fea0003800000 */
[----:B0-----:R-:W0:Y:S01]  /*0f30*/  LDC R13, c[0x0][0x390] ;  /* 0x0000e400ff0d7b82 */ /* 0x001e220000000800 */
[C---:B------:R-:W-:Y:S02]  /*0f40*/  IADD3 R12, PT, PT, R0.reuse, -UR5, RZ ;  /* 0x80000005000c7c10 */ /* 0x040fe4000fffe0ff */
[C---:B-12---:R-:W-:Y:S01]  /*0f50*/  IADD3 R18, PT, PT, R0.reuse, 0x1, RZ ;  /* 0x0000000100127810 */ /* 0x046fe20007ffe0ff */
[CC--:B0-----:R-:W-:Y:S02]  /*0f60*/  IMAD R15, R0.reuse, R13.reuse, R13 ;  /* 0x0000000d000f7224 */ /* 0x0c1fe400078e020d */
[----:B------:R-:W-:-:S03]  /*0f70*/  IMAD R13, R0, R13, R16 ;  /* 0x0000000d000d7224 */ /* 0x000fc600078e0210 */
[----:B------:R-:W-:-:S07]  /*0f80*/  IADD3 R16, PT, PT, R16, R15, RZ ;  /* 0x0000000f10107210 */ /* 0x000fce0007ffe0ff */
.L_x_85:
[----:B0-----:R-:W0:Y:S02]  /*0f90*/  LDC.64 R14, c[0x0][0x380] ;  /* 0x0000e000ff0e7b82 */ /* 0x001e240000000a00 */
[----:B0-----:R-:W-:-:S05]  /*0fa0*/  IMAD.WIDE R14, R13, 0x4, R14 ;  /* 0x000000040d0e7825 */ /* 0x001fca00078e020e */
[----:B--2---:R-:W2:Y:S01]  /*0fb0*/  LDG.E.CONSTANT R23, desc[UR6][R14.64] ;  /* 0x000000060e177981 */ /* 0x004ea2000c1e9900 */
[----:B------:R-:W-:Y:S01]  /*0fc0*/  VIADD R12, R12, 0x2 ;  /* 0x000000020c0c7836 */ /* 0x000fe20000000000 */
[----:B------:R-:W-:Y:S01]  /*0fd0*/  BSSY.RECONVERGENT B0, `(.L_x_74) ;  /* 0x0000051000007945 */ /* 0x000fe20003800200 */
[----:B------:R-:W-:-:S03]  /*0fe0*/  IADD3 R22, PT, PT, R18, -0x1, RZ ;  /* 0xffffffff12167810 */ /* 0x000fc60007ffe0ff */
[----:B------:R-:W-:Y:S02]  /*0ff0*/  ISETP.NE.AND P2, PT, R12, RZ, PT ;  /* 0x000000ff0c00720c */ /* 0x000fe40003f45270 */
[----:B--2---:R-:W-:-:S13]  /*1000*/  FSETP.NE.AND P0, PT, |R23|, +INF , PT ;  /* 0x7f8000001700780b */ /* 0x004fda0003f05200 */
[----:B-1----:R-:W-:Y:S05]  /*1010*/  @P0 BRA `(.L_x_75) ;  /* 0x00000000001c0947 */ /* 0x002fea0003800000 */
[----:B------:R-:W-:-:S13]  /*1020*/  ISETP.GE.AND P0, PT, R22, R5, PT ;  /* 0x000000051600720c */ /* 0x000fda0003f06270 */
[----:B------:R-:W-:Y:S05]  /*1030*/  @!P0 BRA `(.L_x_76) ;  /* 0x0000000400288947 */ /* 0x000fea0003800000 */
[----:B------:R-:W0:Y:S01]  /*1040*/  LDC.64 R22, c[0x0][0x3a0] ;  /* 0x0000e800ff167b82 */ /* 0x000e220000000a00 */
[----:B------:R-:W-:Y:S01]  /*1050*/  MOV R19, 0x7fc00000 ;  /* 0x7fc0000000137802 */ /* 0x000fe20000000f00 */
[----:B0-----:R-:W-:-:S05]  /*1060*/  IMAD.WIDE R22, R13, 0x4, R22 ;  /* 0x000000040d167825 */ /* 0x001fca00078e0216 */
[----:B------:R0:W-:Y:S01]  /*1070*/  STG.E desc[UR6][R22.64], R19 ;  /* 0x0000001316007986 */ /* 0x0001e2000c101906 */
[----:B------:R-:W-:Y:S05]  /*1080*/  BRA `(.L_x_76) ;  /* 0x0000000400147947 */ /* 0x000fea0003800000 */
.L_x_75:
[----:B------:R-:W-:Y:S01]  /*1090*/  FADD R20, -R20, R23 ;  /* 0x0000001714147221 */ /* 0x000fe20000000100 */
[----:B------:R-:W-:-:S03]  /*10a0*/  ISETP.GE.AND P0, PT, R22, R5, PT ;  /* 0x000000051600720c */ /* 0x000fc60003f06270 */
[--C-:B------:R-:W-:Y:S01]  /*10b0*/  FADD R0, -R10, R20.reuse ;  /* 0x000000140a007221 */ /* 0x100fe20000000100 */
[----:B------:R-:W-:-:S03]  /*10c0*/  FADD R20, -R11, |R20| ;  /* 0x400000140b147221 */ /* 0x000fc60000000100 */
[-C--:B------:R-:W-:Y:S01]  /*10d0*/  FFMA R0, R0, R3.reuse, RZ ;  /* 0x0000000300007223 */ /* 0x080fe200000000ff */
[----:B------:R-:W-:-:S03]  /*10e0*/  FFMA R20, R20, R3, RZ ;  /* 0x0000000314147223 */ /* 0x000fc600000000ff */
[----:B------:R-:W-:Y:S01]  /*10f0*/  FADD R19, -R9, R0 ;  /* 0x0000000009137221 */ /* 0x000fe20000000100 */
[----:B------:R-:W-:-:S03]  /*1100*/  FADD R20, -R7, R20 ;  /* 0x0000001407147221 */ /* 0x000fc60000000100 */
[----:B------:R-:W-:Y:S01]  /*1110*/  FADD R25, R10, R19 ;  /* 0x000000130a197221 */ /* 0x000fe20000000000 */
[----:B------:R-:W-:-:S03]  /*1120*/  FADD R28, R11, R20 ;  /* 0x000000140b1c7221 */ /* 0x000fc60000000000 */
[----:B------:R-:W-:Y:S01]  /*1130*/  FADD R7, -R17, R25 ;  /* 0x0000001911077221 */ /* 0x000fe20000000100 */
[----:B------:R-:W-:-:S03]  /*1140*/  FADD R9, -R2, R28 ;  /* 0x0000001c02097221 */ /* 0x000fc60000000100 */
[-C--:B------:R-:W-:Y:S01]  /*1150*/  FFMA R7, R7, R4.reuse, RZ ;  /* 0x0000000407077223 */ /* 0x080fe200000000ff */
[----:B------:R-:W-:-:S03]  /*1160*/  FFMA R9, R9, R4, RZ ;  /* 0x0000000409097223 */ /* 0x000fc600000000ff */
[----:B------:R-:W-:Y:S01]  /*1170*/  FADD R8, -R8, R7 ;  /* 0x0000000708087221 */ /* 0x000fe20000000100 */
[----:B------:R-:W-:Y:S01]  /*1180*/  FADD R21, -R6, R9 ;  /* 0x0000000906157221 */ /* 0x000fe20000000100 */
[----:B------:R-:W-:Y:S01]  /*1190*/  FADD R6, -R10, R25 ;  /* 0x000000190a067221 */ /* 0x000fe20000000100 */
[----:B------:R-:W-:Y:S01]  /*11a0*/  FADD R7, -R11, R28 ;  /* 0x0000001c0b077221 */ /* 0x000fe20000000100 */
[----:B------:R-:W-:Y:S01]  /*11b0*/  FADD R0, R17, R8 ;  /* 0x0000000811007221 */ /* 0x000fe20000000000 */
[----:B------:R-:W-:Y:S01]  /*11c0*/  FADD R27, R2, R21 ;  /* 0x00000015021b7221 */ /* 0x000fe20000000000 */
[----:B------:R-:W-:Y:S01]  /*11d0*/  FADD R9, -R19, R6 ;  /* 0x0000000613097221 */ /* 0x000fe20000000100 */
[----:B------:R-:W-:Y:S01]  /*11e0*/  FADD R7, -R20, R7 ;  /* 0x0000000714077221 */ /* 0x000fe20000000100 */
[----:B------:R-:W-:Y:S01]  /*11f0*/  FADD R11, -R17, R0 ;  /* 0x00000000110b7221 */ /* 0x000fe20000000100 */
[----:B------:R-:W-:Y:S01]  /*1200*/  FADD R2, -R2, R27 ;  /* 0x0000001b02027221 */ /* 0x000fe20000000100 */
[----:B------:R-:W-:Y:S01]  /*1210*/  MOV R20, R23 ;  /* 0x0000001700147202 */ /* 0x000fe20000000f00 */
[----:B------:R-:W-:-:S02]  /*1220*/  IMAD.MOV.U32 R10, RZ, RZ, R25 ;  /* 0x000000ffff0a7224 */ /* 0x000fc400078e0019 */
[----:B------:R-:W-:Y:S01]  /*1230*/  FADD R8, -R8, R11 ;  /* 0x0000000b08087221 */ /* 0x000fe20000000100 */
[----:B------:R-:W-:Y:S01]  /*1240*/  FADD R6, -R21, R2 ;  /* 0x0000000215067221 */ /* 0x000fe20000000100 */
[----:B------:R-:W-:Y:S02]  /*1250*/  MOV R11, R28 ;  /* 0x0000001c000b7202 */ /* 0x000fe40000000f00 */
[----:B------:R-:W-:Y:S02]  /*1260*/  MOV R17, R0 ;  /* 0x0000000000117202 */ /* 0x000fe40000000f00 */
[----:B------:R-:W-:Y:S01]  /*1270*/  MOV R2, R27 ;  /* 0x0000001b00027202 */ /* 0x000fe20000000f00 */
[----:B------:R-:W-:Y:S06]  /*1280*/  @!P0 BRA `(.L_x_76) ;  /* 0x0000000000948947 */ /* 0x000fec0003800000 */
[----:B------:R-:W-:-:S04]  /*1290*/  FSETP.NE.AND P0, PT, |R27|, +INF , PT ;  /* 0x7f8000001b00780b */ /* 0x000fc80003f05200 */
[----:B------:R-:W-:-:S13]  /*12a0*/  FSETP.NEU.AND P0, PT, R27, RZ, P0 ;  /* 0x000000ff1b00720b */ /* 0x000fda000070d000 */
[----:B------:R-:W0:Y:S01]  /*12b0*/  @!P0 LDC.64 R20, c[0x0][0x3a0] ;  /* 0x0000e800ff148b82 */ /* 0x000e220000000a00 */
[----:B------:R-:W-:Y:S01]  /*12c0*/  @!P0 IMAD.MOV.U32 R19, RZ, RZ, 0x7fc00000 ;  /* 0x7fc00000ff138424 */ /* 0x000fe200078e00ff */
[----:B------:R-:W-:Y:S01]  /*12d0*/  @!P0 MOV R10, R25 ;  /* 0x00000019000a8202 */ /* 0x000fe20000000f00 */
[----:B------:R-:W-:Y:S01]  /*12e0*/  @!P0 IMAD.MOV.U32 R2, RZ, RZ, R27 ;  /* 0x000000ffff028224 */ /* 0x000fe200078e001b */
[----:B------:R-:W-:Y:S02]  /*12f0*/  @!P0 MOV R17, R0 ;  /* 0x0000000000118202 */ /* 0x000fe40000000f00 */
[----:B------:R-:W-:Y:S01]  /*1300*/  @!P0 MOV R11, R28 ;  /* 0x0000001c000b8202 */ /* 0x000fe20000000f00 */
[----:B0-----:R-:W-:-:S05]  /*1310*/  @!P0 IMAD.WIDE R20, R13, 0x4, R20 ;  /* 0x000000040d148825 */ /* 0x001fca00078e0214 */
[----:B------:R0:W-:Y:S02]  /*1320*/  @!P0 STG.E desc[UR6][R20.64], R19 ;  /* 0x0000001314008986 */ /* 0x0001e4000c101906 */
[----:B0-----:R-:W-:Y:S01]  /*1330*/  @!P0 MOV R20, R23 ;  /* 0x0000001700148202 */ /* 0x001fe20000000f00 */
[----:B------:R-:W-:Y:S06]  /*1340*/  @!P0 BRA `(.L_x_76) ;  /* 0x0000000000648947 */ /* 0x000fec0003800000 */
        /* <DEDUP_REMOVED lines=13> */
.L_x_78:
[----:B------:R-:W-:Y:S05]  /*1420*/  BSYNC.RECONVERGENT B1 ;  /* 0x0000000000017941 */ /* 0x000fea0003800200 */
.L_x_77:
[----:B------:R-:W0:Y:S01]  /*1430*/  LDC.64 R20, c[0x0][0x3a0] ;  /* 0x0000e800ff147b82 */ /* 0x000e220000000a00 */
[----:B------:R-:W-:Y:S01]  /*1440*/  FMUL R17, R17, 100 ;  /* 0x42c8000011117820 */ /* 0x000fe20000400000 */
[----:B------:R-:W-:Y:S01]  /*1450*/  IMAD.MOV.U32 R10, RZ, RZ, R25 ;  /* 0x000000ffff0a7224 */ /* 0x000fe200078e0019 */
[----:B------:R-:W-:Y:S02]  /*1460*/  MOV R11, R28 ;  /* 0x0000001c000b7202 */ /* 0x000fe40000000f00 */
[----:B------:R-:W-:Y:S02]  /*1470*/  MOV R2, R27 ;  /* 0x0000001b00027202 */ /* 0x000fe40000000f00 */
[----:B------:R-:W-:-:S04]  /*1480*/  FMNMX R17, R17, -100, !PT ;  /* 0xc2c8000011117809 */ /* 0x000fc80007800000 */
[----:B------:R-:W-:Y:S02]  /*1490*/  FMNMX R19, R17, 100, PT ;  /* 0x42c8000011137809 */ /* 0x000fe40003800000 */
[----:B------:R-:W-:Y:S01]  /*14a0*/  MOV R17, R0 ;  /* 0x0000000000117202 */ /* 0x000fe20000000f00 */
[----:B0-----:R-:W-:-:S05]  /*14b0*/  IMAD.WIDE R20, R13, 0x4, R20 ;  /* 0x000000040d147825 */ /* 0x001fca00078e0214 */
[----:B------:R0:W-:Y:S02]  /*14c0*/  STG.E desc[UR6][R20.64], R19 ;  /* 0x0000001314007986 */ /* 0x0001e4000c101906 */
[----:B0-----:R-:W-:-:S07]  /*14d0*/  IMAD.MOV.U32 R20, RZ, RZ, R23 ;  /* 0x000000ffff147224 */ /* 0x001fce00078e0017 */
.L_x_76:
[----:B------:R-:W-:Y:S05]  /*14e0*/  BSYNC.RECONVERGENT B0 ;  /* 0x0000000000007941 */ /* 0x000fea0003800200 */
.L_x_74:
[----:B0-----:R-:W0:Y:S02]  /*14f0*/  LDC R23, c[0x0][0x390] ;  /* 0x0000e400ff177b82 */ /* 0x001e240000000800 */
[----:B0-----:R-:W-:-:S05]  /*1500*/  IMAD.WIDE R14, R23, 0x4, R14 ;  /* 0x00000004170e7825 */ /* 0x001fca00078e020e */
[----:B------:R-:W2:Y:S01]  /*1510*/  LDG.E.CONSTANT R27, desc[UR6][R14.64] ;  /* 0x000000060e1b7981 */ /* 0x000ea2000c1e9900 */
[----:B------:R-:W-:Y:S01]  /*1520*/  BSSY.RECONVERGENT B0, `(.L_x_79) ;  /* 0x000004e000007945 */ /* 0x000fe20003800200 */
[----:B--2---:R-:W-:-:S13]  /*1530*/  FSETP.NE.AND P0, PT, |R27|, +INF , PT ;  /* 0x7f8000001b00780b */ /* 0x004fda0003f05200 */
[----:B------:R-:W-:Y:S05]  /*1540*/  @!P0 BRA `(.L_x_80) ;  /* 0x0000000400188947 */ /* 0x000fea0003800000 */
        /* <DEDUP_REMOVED lines=22> */
[--C-:B------:R-:W-:Y:S01]  /*16b0*/  FADD R11, -R17, R0.reuse ;  /* 0x00000000110b7221 */ /* 0x100fe20000000100 */
        /* <DEDUP_REMOVED lines=9> */
[----:B------:R-:W0:Y:S01]  /*1750*/  LDC.64 R10, c[0x0][0x3a0] ;  /* 0x0000e800ff0a7b82 */ /* 0x000e220000000a00 */
        /* <DEDUP_REMOVED lines=12> */
[----:B------:R-:W-:Y:S02]  /*1820*/  MOV R17, R0 ;  /* 0x0000000000117202 */ /* 0x000fe40000000f00 */
[----:B------:R-:W-:Y:S02]  /*1830*/  MOV R24, R15 ;  /* 0x0000000f00187202 */ /* 0x000fe40000000f00 */
[----:B------:R-:W-:-:S07]  /*1840*/  MOV R2, 0x1860 ;  /* 0x0000186000027802 */ /* 0x000fce0000000f00 */
[----:B0-----:R-:W-:Y:S05]  /*1850*/  CALL.REL.NOINC `($__internal_1_$__cuda_sm3x_div_rn_noftz_f32_slowpath) ;  /* 0x0000000000807944 */ /* 0x001fea0003c00000 */
.L_x_84:
[----:B------:R-:W-:Y:S05]  /*1860*/  BSYNC.RECONVERGENT B1 ;  /* 0x0000000000017941 */ /* 0x000fea0003800200 */
.L_x_83:
[----:B------:R-:W-:Y:S01]  /*1870*/  FMUL R17, R17, 100 ;  /* 0x42c8000011117820 */ /* 0x000fe20000400000 */
[----:B0-----:R-:W-:Y:S01]  /*1880*/  IMAD.WIDE R28, R16, 0x4, R10 ;  /* 0x00000004101c7825 */ /* 0x001fe200078e020a */
[----:B------:R-:W-:Y:S02]  /*1890*/  MOV R11, R14 ;  /* 0x0000000e000b7202 */ /* 0x000fe40000000f00 */
[----:B------:R-:W-:Y:S01]  /*18a0*/  MOV R2, R15 ;  /* 0x0000000f00027202 */ /* 0x000fe20000000f00 */
[----:B------:R-:W-:Y:S01]  /*18b0*/  IMAD.MOV.U32 R10, RZ, RZ, R25 ;  /* 0x000000ffff0a7224 */ /* 0x000fe200078e0019 */
[----:B------:R-:W-:Y:S01]  /*18c0*/  FMNMX R17, R17, -100, !PT ;  /* 0xc2c8000011117809 */ /* 0x000fe20007800000 */
[----:B------:R-:W-:-:S03]  /*18d0*/  IMAD.MOV.U32 R20, RZ, RZ, R27 ;  /* 0x000000ffff147224 */ /* 0x000fc600078e001b */
[----:B------:R-:W-:Y:S02]  /*18e0*/  FMNMX R19, R17, 100, PT ;  /* 0x42c8000011137809 */ /* 0x000fe40003800000 */
[----:B------:R-:W-:-:S03]  /*18f0*/  MOV R17, R0 ;  /* 0x0000000000117202 */ /* 0x000fc60000000f00 */
[----:B------:R1:W-:Y:S01]  /*1900*/  STG.E desc[UR6][R28.64], R19 ;  /* 0x000000131c007986 */ /* 0x0003e2000c101906 */
[----:B------:R-:W-:Y:S05]  /*1910*/  BRA `(.L_x_81) ;  /* 0x0000000000387947 */ /* 0x000fea0003800000 */
.L_x_82:
[----:B0-----:R-:W-:Y:S01]  /*1920*/  IMAD.WIDE R28, R16, 0x4, R10 ;  /* 0x00000004101c7825 */ /* 0x001fe200078e020a */
[----:B------:R-:W-:Y:S02]  /*1930*/  MOV R19, 0x7fc00000 ;  /* 0x7fc0000000137802 */ /* 0x000fe40000000f00 */
[----:B------:R-:W-:Y:S01]  /*1940*/  MOV R10, R25 ;  /* 0x00000019000a7202 */ /* 0x000fe20000000f00 */
[----:B------:R-:W-:Y:S01]  /*1950*/  IMAD.MOV.U32 R11, RZ, RZ, R14 ;  /* 0x000000ffff0b7224 */ /* 0x000fe200078e000e */
[----:B------:R-:W-:Y:S01]  /*1960*/  MOV R17, R0 ;  /* 0x0000000000117202 */ /* 0x000fe20000000f00 */
[----:B------:R2:W-:Y:S01]  /*1970*/  STG.E desc[UR6][R28.64], R19 ;  /* 0x000000131c007986 */ /* 0x0005e2000c101906 */
[----:B------:R-:W-:Y:S02]  /*1980*/  MOV R2, R15 ;  /* 0x0000000f00027202 */ /* 0x000fe40000000f00 */
[----:B------:R-:W-:Y:S01]  /*1990*/  MOV R20, R27 ;  /* 0x0000001b00147202 */ /* 0x000fe20000000f00 */
[----:B------:R-:W-:Y:S06]  /*19a0*/  BRA `(.L_x_81) ;  /* 0x0000000000147947 */ /* 0x000fec0003800000 */
.L_x_80:
[----:B------:R-:W-:-:S13]  /*19b0*/  ISETP.GE.AND P0, PT, R18, R5, PT ;  /* 0x000000051200720c */ /* 0x000fda0003f06270 */
[----:B------:R-:W0:Y:S01]  /*19c0*/  @P0 LDC.64 R14, c[0x0][0x3a0] ;  /* 0x0000e800ff0e0b82 */ /* 0x000e220000000a00 */
[----:B------:R-:W-:Y:S01]  /*19d0*/  @P0 MOV R19, 0x7fc00000 ;  /* 0x7fc0000000130802 */ /* 0x000fe20000000f00 */
[----:B0-----:R-:W-:-:S05]  /*19e0*/  @P0 IMAD.WIDE R14, R16, 0x4, R14 ;  /* 0x00000004100e0825 */ /* 0x001fca00078e020e */
[----:B------:R0:W-:Y:S02]  /*19f0*/  @P0 STG.E desc[UR6][R14.64], R19 ;  /* 0x000000130e000986 */ /* 0x0001e4000c101906 */
.L_x_81:
[----:B------:R-:W-:Y:S05]  /*1a00*/  BSYNC.RECONVERGENT B0 ;  /* 0x0000000000007941 */ /* 0x000fea0003800200 */
.L_x_79:
[C---:B------:R-:W-:Y:S01]  /*1a10*/  IMAD R16, R23.reuse, 0x2, R16 ;  /* 0x0000000217107824 */ /* 0x040fe200078e0210 */
[----:B------:R-:W-:Y:S02]  /*1a20*/  LEA R13, R23, R13, 0x1 ;  /* 0x0000000d170d7211 */ /* 0x000fe400078e08ff */
[----:B------:R-:W-:Y:S01]  /*1a30*/  IADD3 R18, PT, PT, R18, 0x2, RZ ;  /* 0x0000000212127810 */ /* 0x000fe20007ffe0ff */
[----:B------:R-:W-:Y:S06]  /*1a40*/  @P2 BRA `(.L_x_85) ;  /* 0xfffffff400502947 */ /* 0x000fec000383ffff */
[----:B------:R-:W-:Y:S05]  /*1a50*/  EXIT ;  /* 0x000000000000794d */ /* 0x000fea0003800000 */
        .weak           $__internal_1_$__cuda_sm3x_div_rn_noftz_f32_slowpath
        .type           $__internal_1_$__cuda_sm3x_div_rn_noftz_f32_slowpath,@function
        .size           $__internal_1_$__cuda_sm3x_div_rn_noftz_f32_slowpath,(.L_x_128 - $__internal_1_$__cuda_sm3x_div_rn_noftz_f32_slowpath)
$__internal_1_$__cuda_sm3x_div_rn_noftz_f32_slowpath:
        /* <DEDUP_REMOVED lines=34> */
.L_x_87:
        /* <DEDUP_REMOVED lines=32> */
[C---:B------:R-:W-:Y:S02]  /*1e80*/  ISETP.NE.AND P3, PT, R20.reuse, RZ, PT ;  /* 0x000000ff1400720c */ /* 0x040fe40003f65270 */
[----:B------:R-:W-:Y:S02]  /*1e90*/  LOP3.LUT R21, R21, 0x7fffff, RZ, 0xc0, !PT ;  /* 0x007fffff15157812 */ /* 0x000fe400078ec0ff */
[C---:B------:R-:W-:Y:S02]  /*1ea0*/  ISETP.NE.AND P1, PT, R20.reuse, RZ, PT ;  /* 0x000000ff1400720c */ /* 0x040fe40003f25270 */
[----:B------:R-:W-:Y:S02]  /*1eb0*/  LOP3.LUT R22, R21, 0x800000, RZ, 0xfc, !PT ;  /* 0x0080000015167812 */ /* 0x000fe400078efcff */
[----:B------:R-:W-:-:S02]  /*1ec0*/  IADD3 R21, PT, PT, R20, 0x20, RZ ;  /* 0x0000002014157810 */ /* 0x000fc40007ffe0ff */
        /* <DEDUP_REMOVED lines=14> */
.L_x_94:
[----:B------:R-:W-:-:S04]  /*1fb0*/  LOP3.LUT R17, R17, 0x80000000, RZ, 0xc0, !PT ;  /* 0x8000000011117812 */ /* 0x000fc800078ec0ff */
[----:B------:R-:W-:Y:S01]  /*1fc0*/  LOP3.LUT R17, R17, 0x7f800000, RZ, 0xfc, !PT ;  /* 0x7f80000011117812 */ /* 0x000fe200078efcff */
[----:B------:R-:W-:Y:S06]  /*1fd0*/  BRA `(.L_x_95) ;  /* 0x0000000000047947 */ /* 0x000fec0003800000 */
.L_x_93:
[----:B------:R-:W-:-:S07]  /*1fe0*/  LEA R17, R26, R17, 0x17 ;  /* 0x000000111a117211 */ /* 0x000fce00078eb8ff */
.L_x_95:
[----:B------:R-:W-:Y:S05]  /*1ff0*/  BSYNC.RECONVERGENT B4 ;  /* 0x0000000000047941 */ /* 0x000fea0003800200 */
.L_x_92:
[----:B------:R-:W-:Y:S05]  /*2000*/  BRA `(.L_x_96) ;  /* 0x0000000000207947 */ /* 0x000fea0003800000 */
.L_x_91:
[----:B------:R-:W-:-:S04]  /*2010*/  LOP3.LUT R17, R24, 0x80000000, R17, 0x48, !PT ;  /* 0x8000000018117812 */ /* 0x000fc800078e4811 */
[----:B------:R-:W-:Y:S01]  /*2020*/  LOP3.LUT R17, R17, 0x7f800000, RZ, 0xfc, !PT ;  /* 0x7f80000011117812 */ /* 0x000fe200078efcff */
[----:B------:R-:W-:Y:S06]  /*2030*/  BRA `(.L_x_96) ;  /* 0x0000000000147947 */ /* 0x000fec0003800000 */
.L_x_90:
[----:B------:R-:W-:Y:S01]  /*2040*/  LOP3.LUT R17, R24, 0x80000000, R17, 0x48, !PT ;  /* 0x8000000018117812 */ /* 0x000fe200078e4811 */
[----:B------:R-:W-:Y:S06]  /*2050*/  BRA `(.L_x_96) ;  /* 0x00000000000c7947 */ /* 0x000fec0003800000 */
.L_x_89:
[----:B------:R-:W0:Y:S01]  /*2060*/  MUFU.RSQ R17, -QNAN ;  /* 0xffc0000000117908 */ /* 0x000e220000001400 */
[----:B------:R-:W-:Y:S05]  /*2070*/  BRA `(.L_x_96) ;  /* 0x0000000000047947 */ /* 0x000fea0003800000 */
.L_x_88:
[----:B------:R-:W-:-:S07]  /*2080*/  FADD.FTZ R17, R17, R24 ;  /* 0x0000001811117221 */ /* 0x000fce0000010000 */
.L_x_96:
[----:B------:R-:W-:Y:S05]  /*2090*/  BSYNC.RECONVERGENT B3 ;  /* 0x0000000000037941 */ /* 0x000fea0003800200 */
.L_x_86:
[----:B------:R-:W-:Y:S01]  /*20a0*/  HFMA2 R21, -RZ, RZ, 0, 0 ;  /* 0x00000000ff157431 */ /* 0x000fe200000001ff */
[----:B------:R-:W-:-:S04]  /*20b0*/  MOV R20, R2 ;  /* 0x0000000200147202 */ /* 0x000fc80000000f00 */
[----:B0-----:R-:W-:Y:S05]  /*20c0*/  RET.REL.NODEC R20 `(tsi_many_series_one_param_f32) ;  /* 0xffffffdc14cc7950 */ /* 0x001fea0003c3ffff */
.L_x_97:
        /* <DEDUP_REMOVED lines=11> */
.L_x_128:


//--------------------- .text.tsi_batch_f32       --------------------------
	.section	.text.tsi_batch_f32,"ax",@progbits
	.align	128
        .global         tsi_batch_f32
        .type           tsi_batch_f32,@function
        .size           tsi_batch_f32,(.L_x_129 - tsi_batch_f32)
        .other          tsi_batch_f32,@"STO_CUDA_ENTRY STV_DEFAULT"
tsi_batch_f32:
.text.tsi_batch_f32:
[----:B------:R-:W-:Y:S08]  /*0000*/  LDC R1, c[0x0][0x37c] ;  /* 0x0000df00ff017b82 */ /* 0x000ff00000000800 */
[----:B------:R-:W0:Y:S01]  /*0010*/  S2UR UR11, SR_CTAID.X ;  /* 0x00000000000b79c3 */ /* 0x000e220000002500 */
[----:B------:R-:W1:Y:S01]  /*0020*/  S2R R0, SR_TID.X ;  /* 0x0000000000007919 */ /* 0x000e620000002100 */
[----:B------:R-:W0:Y:S02]  /*0030*/  LDCU UR4, c[0x0][0x3a0] ;  /* 0x00007400ff0477ac */ /* 0x000e240008000800 */
[----:B0-----:R-:W-:-:S06]  /*0040*/  UISETP.GE.AND UP0, UPT, UR11, UR4, UPT ;  /* 0x000000040b00728c */ /* 0x001fcc000bf06270 */
[----:B------:R-:W-:-:S04]  /*0050*/  PLOP3.LUT P0, PT, PT, PT, UP0, 0x80, 0x8 ;  /* 0x000000000008781c */ /* 0x000fc80003f0f008 */
[----:B-1----:R-:W-:-:S13]  /*0060*/  ISETP.NE.OR P0, PT, R0, RZ, P0 ;  /* 0x000000ff0000720c */ /* 0x002fda0000705670 */
[----:B------:R-:W-:Y:S05]  /*0070*/  @P0 EXIT ;  /* 0x000000000000094d */ /* 0x000fea0003800000 */
[----:B------:R-:W0:Y:S02]  /*0080*/  LDCU.64 UR8, c[0x0][0x398] ;  /* 0x00007300ff0877ac */ /* 0x000e240008000a00 */
[----:B0-----:R-:W-:-:S04]  /*0090*/  UIADD3 UR10, UPT, UPT, UR9, 0x1, URZ ;  /* 0x00000001090a7890 */ /* 0x001fc8000fffe0ff */
[----:B------:R-:W-:-:S04]  /*00a0*/  UISETP.GE.AND UP0, UPT, UR10, UR8, UPT ;  /* 0x000000080a00728c */ /* 0x000fc8000bf06270 */
[----:B------:R-:W-:-:S06]  /*00b0*/  UISETP.LT.OR UP0, UPT, UR9, URZ, UP0 ;  /* 0x000000ff0900728c */ /* 0x000fcc0008701670 */
[----:B------:R-:W-:-:S13]  /*00c0*/  PLOP3.LUT P0, PT, PT, PT, UP0, 0x80, 0x8 ;  /* 0x000000000008781c */ /* 0x000fda0003f0f008 */
[----:B------:R-:W-:Y:S05]  /*00d0*/  @P0 EXIT ;  /* 0x000000000000094d */ /* 0x000fea0003800000 */
[----:B------:R-:W0:Y:S01]  /*00e0*/  LDCU.64 UR4, c[0x0][0x388] ;  /* 0x00007100ff0477ac */ /* 0x000e220008000a00 */
[----:B------:R-:W1:Y:S01]  /*00f0*/  LDCU.64 UR6, c[0x0][0x390] ;  /* 0x00007200ff0677ac */ /* 0x000e620008000a00 */
[----:B------:R-:W2:Y:S01]  /*0100*/  LDCU.64 UR12, c[0x0][0x358] ;  /* 0x00006b00ff0c77ac */ /* 0x000ea20008000a00 */
[----:B0-----:R-:W-:Y:S02]  /*0110*/  UIMAD.WIDE.U32 UR4, UR11, 0x4, UR4 ;  /* 0x000000040b0478a5 */ /* 0x001fe4000f8e0004 */
[----:B-1----:R-:W-:-:S04]  /*0120*/  UIMAD.WIDE.U32 UR6, UR11, 0x4, UR6 ;  /* 0x000000040b0678a5 */ /* 0x002fc8000f8e0006 */
[----:B------:R-:W-:Y:S01]  /*0130*/  MOV R4, UR4 ;  /* 0x0000000400047c02 */ /* 0x000fe20008000f00 */
[----:B------:R-:W-:Y:S01]  /*0140*/  IMAD.U32 R5, RZ, RZ, UR5 ;  /* 0x00000005ff057e24 */ /* 0x000fe2000f8e00ff */
[----:B------:R-:W-:Y:S01]  /*0150*/  MOV R6, UR6 ;  /* 0x0000000600067c02 */ /* 0x000fe20008000f00 */
[----:B------:R-:W-:-:S03]  /*0160*/  IMAD.U32 R7, RZ, RZ, UR7 ;  /* 0x00000007ff077e24 */ /* 0x000fc6000f8e00ff */
[----:B--2---:R-:W2:Y:S04]  /*0170*/  LDG.E.CONSTANT R3, desc[UR12][R4.64] ;  /* 0x0000000c04037981 */ /* 0x004ea8000c1e9900 */
[----:B------:R-:W2:Y:S02]  /*0180*/  LDG.E.CONSTANT R2, desc[UR12][R6.64] ;  /* 0x0000000c06027981 */ /* 0x000ea4000c1e9900 */
[----:B--2---:R-:W-:-:S04]  /*0190*/  VIMNMX R0, PT, PT, R3, R2, PT ;  /* 0x0000000203007248 */ /* 0x004fc80003fe0100 */
[----:B------:R-:W-:-:S13]  /*01a0*/  ISETP.GE.AND P0, PT, R0, 0x1, PT ;  /* 0x000000010000780c */ /* 0x000fda0003f06270 */
[----:B------:R-:W-:Y:S05]  /*01b0*/  @!P0 EXIT ;  /* 0x000000000000894d */ /* 0x000fea0003800000 */
[----:B------:R-:W-:Y:S01]  /*01c0*/  IADD3 R17, PT, PT, R2, UR9, R3 ;  /* 0x0000000902117c10 */ /* 0x000fe2000fffe003 */
[----:B------:R-:W-:-:S03]  /*01d0*/  UIMAD UR6, UR11, UR8, URZ ;  /* 0x000000080b0672a4 */ /* 0x000fc6000f8e02ff */
[----:B------:R-:W-:-:S04]  /*01e0*/  VIMNMX R0, PT, PT, R17, UR8, PT ;  /* 0x0000000811007c48 */ /* 0x000fc8000bfe0100 */
[----:B------:R-:W-:-:S13]  /*01f0*/  ISETP.GE.AND P0, PT, R0, 0x1, PT ;  /* 0x000000010000780c */ /* 0x000fda0003f06270 */
[----:B------:R-:W-:Y:S05]  /*0200*/  @!P0 BRA `(.L_x_98) ;  /* 0x0000000000e88947 */ /* 0x000fea0003800000 */
[C---:B------:R-:W-:Y:S01]  /*0210*/  ISETP.GE.U32.AND P0, PT, R0.reuse, 0x8, PT ;  /* 0x000000080000780c */ /* 0x040fe20003f06070 */
[----:B------:R-:W-:Y:S01]  /*0220*/  HFMA2 R8, -RZ, RZ, 0, 0 ;  /* 0x00000000ff087431 */ /* 0x000fe200000001ff */
[----:B------:R-:W-:-:S04]  /*0230*/  LOP3.LUT R10, R0, 0x7, RZ, 0xc0, !PT ;  /* 0x00000007000a7812 */ /* 0x000fc800078ec0ff */
[----:B------:R-:W-:-:S07]  /*0240*/  ISETP.NE.AND P1, PT, R10, RZ, PT ;  /* 0x000000ff0a00720c */ /* 0x000fce0003f25270 */
[----:B------:R-:W-:Y:S06]  /*0250*/  @!P0 BRA `(.L_x_99) ;  /* 0x0000000000588947 */ /* 0x000fec0003800000 */
[----:B------:R-:W0:Y:S01]  /*0260*/  LDCU.64 UR4, c[0x0][0x3a8] ;  /* 0x00007500ff0477ac */ /* 0x000e220008000a00 */
[----:B------:R-:W-:Y:S01]  /*0270*/  LOP3.LUT R8, R0, 0x7ffffff8, RZ, 0xc0, !PT ;  /* 0x7ffffff800087812 */ /* 0x000fe200078ec0ff */
[----:B------:R-:W-:Y:S01]  /*0280*/  IMAD.U32 R11, RZ, RZ, UR6 ;  /* 0x00000006ff0b7e24 */ /* 0x000fe2000f8e00ff */
[----:B------:R-:W-:-:S03]  /*0290*/  MOV R13, 0x7fc00000 ;  /* 0x7fc00000000d7802 */ /* 0x000fc60000000f00 */
[----:B------:R-:W-:Y:S01]  /*02a0*/  IMAD.MOV R9, RZ, RZ, -R8 ;  /* 0x000000ffff097224 */ /* 0x000fe200078e0a08 */
[----:B0-----:R-:W-:-:S04]  /*02b0*/  UIADD3 UR4, UP0, UPT, UR4, 0x10, URZ ;  /* 0x0000001004047890 */ /* 0x001fc8000ff1e0ff */
[----:B------:R-:W-:Y:S02]  /*02c0*/  UIADD3.X UR5, UPT, UPT, URZ, UR5, URZ, UP0, !UPT ;  /* 0x00000005ff057290 */ /* 0x000fe400087fe4ff */
[----:B------:R-:W-:-:S04]  /*02d0*/  MOV R6, UR4 ;  /* 0x0000000400067c02 */ /* 0x000fc80008000f00 */
[----:B------:R-:W-:-:S07]  /*02e0*/  IMAD.U32 R7, RZ, RZ, UR5 ;  /* 0x00000005ff077e24 */ /* 0x000fce000f8e00ff */
.L_x_100:
[----:B0-----:R-:W-:Y:S01]  /*02f0*/  IMAD.WIDE R4, R11, 0x4, R6 ;  /* 0x000000040b047825 */ /* 0x001fe200078e0206 */
[----:B------:R-:W-:-:S03]  /*0300*/  IADD3 R9, PT, PT, R9, 0x8, RZ ;  /* 0x0000000809097810 */ /* 0x000fc60007ffe0ff */
[----:B------:R-:W-:Y:S01]  /*0310*/  VIADD R11, R11, 0x8 ;  /* 0x000000080b0b7836 */ /* 0x000fe20000000000 */
[----:B------:R0:W-:Y:S01]  /*0320*/  STG.E desc[UR12][R4.64+-0x10], R13 ;  /* 0xfffff00d04007986 */ /* 0x0001e2000c10190c */
[----:B------:R-:W-:-:S03]  /*0330*/  ISETP.NE.AND P0, PT, R9, RZ, PT ;  /* 0x000000ff0900720c */ /* 0x000fc60003f05270 */
        /* <DEDUP_REMOVED lines=8> */
.L_x_99:
[----:B------:R-:W-:Y:S05]  /*03c0*/  @!P1 BRA `(.L_x_98) ;  /* 0x0000000000789947 */ /* 0x000fea0003800000 */
[----:B------:R-:W-:Y:S02]  /*03d0*/  ISETP.GE.U32.AND P0, PT, R10, 0x4, PT ;  /* 0x000000040a00780c */ /* 0x000fe40003f06070 */
[----:B------:R-:W-:-:S04]  /*03e0*/  LOP3.LUT R11, R0, 0x3, RZ, 0xc0, !PT ;  /* 0x00000003000b7812 */ /* 0x000fc800078ec0ff */
[----:B------:R-:W-:-:S07]  /*03f0*/  ISETP.NE.AND P1, PT, R11, RZ, PT ;  /* 0x000000ff0b00720c */ /* 0x000fce0003f25270 */
[----:B------:R-:W-:Y:S06]  /*0400*/  @!P0 BRA `(.L_x_101) ;  /* 0x0000000000248947 */ /* 0x000fec0003800000 */
[----:B0-----:R-:W0:Y:S01]  /*0410*/  LDC.64 R4, c[0x0][0x3a8] ;  /* 0x0000ea00ff047b82 */ /* 0x001e220000000a00 */
[C---:B------:R-:W-:Y:S01]  /*0420*/  IADD3 R7, PT, PT, R8.reuse, UR6, RZ ;  /* 0x0000000608077c10 */ /* 0x040fe2000fffe0ff */
[----:B------:R-:W-:Y:S01]  /*0430*/  IMAD.MOV.U32 R9, RZ, RZ, 0x7fc00000 ;  /* 0x7fc00000ff097424 */ /* 0x000fe200078e00ff */
[----:B------:R-:W-:-:S03]  /*0440*/  IADD3 R8, PT, PT, R8, 0x4, RZ ;  /* 0x0000000408087810 */ /* 0x000fc60007ffe0ff */
[----:B0-----:R-:W-:-:S05]  /*0450*/  IMAD.WIDE R4, R7, 0x4, R4 ;  /* 0x0000000407047825 */ /* 0x001fca00078e0204 */
[----:B------:R1:W-:Y:S04]  /*0460*/  STG.E desc[UR12][R4.64], R9 ;  /* 0x0000000904007986 */ /* 0x0003e8000c10190c */
[----:B------:R1:W-:Y:S04]  /*0470*/  STG.E desc[UR12][R4.64+0x4], R9 ;  /* 0x0000040904007986 */ /* 0x0003e8000c10190c */
[----:B------:R1:W-:Y:S04]  /*0480*/  STG.E desc[UR12][R4.64+0x8], R9 ;  /* 0x0000080904007986 */ /* 0x0003e8000c10190c */
[----:B------:R1:W-:Y:S02]  /*0490*/  STG.E desc[UR12][R4.64+0xc], R9 ;  /* 0x00000c0904007986 */ /* 0x0003e4000c10190c */
.L_x_101:
[----:B------:R-:W-:Y:S05]  /*04a0*/  @!P1 BRA `(.L_x_98) ;  /* 0x0000000000409947 */ /* 0x000fea0003800000 */
[----:B------:R-:W-:Y:S02]  /*04b0*/  LOP3.LUT R0, R0, 0x1, RZ, 0xc0, !PT ;  /* 0x0000000100007812 */ /* 0x000fe400078ec0ff */
[----:B------:R-:W-:Y:S02]  /*04c0*/  ISETP.NE.AND P0, PT, R11, 0x1, PT ;  /* 0x000000010b00780c */ /* 0x000fe40003f05270 */
[----:B------:R-:W-:-:S13]  /*04d0*/  ISETP.NE.U32.AND P1, PT, R0, 0x1, PT ;  /* 0x000000010000780c */ /* 0x000fda0003f25070 */
[----:B------:R-:W2:Y:S01]  /*04e0*/  @!P1 LDC.64 R6, c[0x0][0x3a8] ;  /* 0x0000ea00ff069b82 */ /* 0x000ea20000000a00 */
[----:B------:R-:W-:Y:S05]  /*04f0*/  @!P0 BRA `(.L_x_102) ;  /* 0x00000000001c8947 */ /* 0x000fea0003800000 */
[----:B01----:R-:W0:Y:S01]  /*0500*/  LDC.64 R4, c[0x0][0x3a8] ;  /* 0x0000ea00ff047b82 */ /* 0x003e220000000a00 */
[C---:B------:R-:W-:Y:S01]  /*0510*/  VIADD R9, R8.reuse, UR6 ;  /* 0x0000000608097c36 */ /* 0x040fe20008000000 */
[----:B------:R-:W-:Y:S01]  /*0520*/  MOV R11, 0x7fc00000 ;  /* 0x7fc00000000b7802 */ /* 0x000fe20000000f00 */
[----:B------:R-:W-:Y:S02]  /*0530*/  VIADD R8, R8, 0x2 ;  /* 0x0000000208087836 */ /* 0x000fe40000000000 */
[----:B0-----:R-:W-:-:S05]  /*0540*/  IMAD.WIDE R4, R9, 0x4, R4 ;  /* 0x0000000409047825 */ /* 0x001fca00078e0204 */
[----:B------:R3:W-:Y:S04]  /*0550*/  STG.E desc[UR12][R4.64], R11 ;  /* 0x0000000b04007986 */ /* 0x0007e8000c10190c */
[----:B------:R3:W-:Y:S02]  /*0560*/  STG.E desc[UR12][R4.64+0x4], R11 ;  /* 0x0000040b04007986 */ /* 0x0007e4000c10190c */
.L_x_102:
[----:B01-3--:R-:W-:Y:S01]  /*0570*/  @!P1 IADD3 R5, PT, PT, R8, UR6, RZ ;  /* 0x0000000608059c10 */ /* 0x00bfe2000fffe0ff */
[----:B------:R-:W-:-:S04]  /*0580*/  @!P1 IMAD.MOV.U32 R9, RZ, RZ, 0x7fc00000 ;  /* 0x7fc00000ff099424 */ /* 0x000fc800078e00ff */
[----:B--2---:R-:W-:-:S05]  /*0590*/  @!P1 IMAD.WIDE R4, R5, 0x4, R6 ;  /* 0x0000000405049825 */ /* 0x004fca00078e0206 */
[----:B------:R2:W-:Y:S02]  /*05a0*/  @!P1 STG.E desc[UR12][R4.64], R9 ;  /* 0x0000000904009986 */ /* 0x0005e4000c10190c */
.L_x_98:
[----:B------:R-:W-:Y:S01]  /*05b0*/  I2FP.F32.U32 R3, R3 ;  /* 0x0000000300037245 */ /* 0x000fe20000201000 */
[----:B------:R-:W-:Y:S02]  /*05c0*/  UMOV UR4, 0x40000000 ;  /* 0x4000000000047882 */ /* 0x000fe40000000000 */
[----:B012---:R-:W-:Y:S02]  /*05d0*/  MOV R4, UR4 ;  /* 0x0000000400047c02 */ /* 0x007fe40008000f00 */
        /* <DEDUP_REMOVED lines=9> */
[----:B------:R-:W-:Y:S01]  /*0670*/  IMAD.MOV.U32 R21, RZ, RZ, 0x40000000 ;  /* 0x40000000ff157424 */ /* 0x000fe200078e00ff */
[----:B------:R-:W-:-:S07]  /*0680*/  MOV R18, 0x6a0 ;  /* 0x000006a000127802 */ /* 0x000fce0000000f00 */
[----:B------:R-:W-:Y:S05]  /*0690*/  CALL.REL.NOINC `($__internal_2_$__cuda_sm3x_div_rn_noftz_f32_slowpath) ;  /* 0x0000001400187944 */ /* 0x000fea0003c00000 */
[----:B------:R-:W-:-:S07]  /*06a0*/  MOV R16, R0 ;  /* 0x0000000000107202 */ /* 0x000fce0000000f00 */
.L_x_103:
[----:B------:R-:W-:Y:S01]  /*06b0*/  I2FP.F32.U32 R2, R2 ;  /* 0x0000000200027245 */ /* 0x000fe20000201000 */
[----:B------:R-:W-:-:S04]  /*06c0*/  UMOV UR4, 0x40000000 ;  /* 0x4000000000047882 */ /* 0x000fc80000000000 */
[----:B------:R-:W-:Y:S01]  /*06d0*/  FADD R23, R2, 1 ;  /* 0x3f80000002177421 */ /* 0x000fe20000000000 */
[----:B------:R-:W-:-:S03]  /*06e0*/  IMAD.U32 R2, RZ, RZ, UR4 ;  /* 0x00000004ff027e24 */ /* 0x000fc6000f8e00ff */
        /* <DEDUP_REMOVED lines=10> */
[----:B------:R-:W-:Y:S05]  /*0790*/  CALL.REL.NOINC `($__internal_2_$__cuda_sm3x_div_rn_noftz_f32_slowpath) ;  /* 0x0000001000d87944 */ /* 0x000fea0003c00000 */
[----:B------:R-:W-:-:S07]  /*07a0*/  IMAD.MOV.U32 R13, RZ, RZ, R0 ;  /* 0x000000ffff0d7224 */ /* 0x000fce00078e0000 */
.L_x_104:
[----:B------:R-:W0:Y:S02]  /*07b0*/  LDCU.64 UR4, c[0x0][0x380] ;  /* 0x00007000ff0477ac */ /* 0x000e240008000a00 */
[----:B0-----:R-:W-:-:S06]  /*07c0*/  UIMAD.WIDE.U32 UR4, UR10, 0x4, UR4 ;  /* 0x000000040a0478a5 */ /* 0x001fcc000f8e0004 */
[----:B------:R-:W-:Y:S01]  /*07d0*/  IMAD.U32 R3, RZ, RZ, UR5 ;  /* 0x00000005ff037e24 */ /* 0x000fe2000f8e00ff */
[----:B------:R-:W-:-:S05]  /*07e0*/  MOV R2, UR4 ;  /* 0x0000000400027c02 */ /* 0x000fca0008000f00 */
[----:B------:R-:W2:Y:S02]  /*07f0*/  LDG.E.CONSTANT R3, desc[UR12][R2.64] ;  /* 0x0000000c02037981 */ /* 0x000ea4000c1e9900 */
[----:B--2---:R-:W-:-:S13]  /*0800*/  FSETP.NE.AND P0, PT, |R3|, +INF , PT ;  /* 0x7f8000000300780b */ /* 0x004fda0003f05200 */
[----:B------:R-:W-:Y:S05]  /*0810*/  @!P0 EXIT ;  /* 0x000000000000894d */ /* 0x000fea0003800000 */
[----:B------:R-:W0:Y:S01]  /*0820*/  LDCU.64 UR10, c[0x0][0x398] ;  /* 0x00007300ff0a77ac */ /* 0x000e220008000a00 */
[----:B------:R-:W1:Y:S01]  /*0830*/  LDCU.64 UR8, c[0x0][0x380] ;  /* 0x00007000ff0877ac */ /* 0x000e620008000a00 */
[----:B0-----:R-:W-:Y:S02]  /*0840*/  UIADD3 UR4, UPT, UPT, UR11, 0x2, URZ ;  /* 0x000000020b047890 */ /* 0x001fe4000fffe0ff */
[----:B------:R-:W-:Y:S02]  /*0850*/  USHF.L.U32 UR5, UR11, 0x2, URZ ;  /* 0x000000020b057899 */ /* 0x000fe400080006ff */
[----:B------:R-:W-:Y:S02]  /*0860*/  UISETP.GE.AND UP0, UPT, UR4, UR10, UPT ;  /* 0x0000000a0400728c */ /* 0x000fe4000bf06270 */
[----:B------:R-:W-:Y:S02]  /*0870*/  USHF.R.U32.HI UR7, URZ, 0x1e, UR11 ;  /* 0x0000001eff077899 */ /* 0x000fe4000801160b */
[----:B-1----:R-:W-:-:S02]  /*0880*/  UIADD3 UR5, UP1, UPT, UR5, UR8, URZ ;  /* 0x0000000805057290 */ /* 0x002fc4000ff3e0ff */
[----:B------:R-:W-:Y:S02]  /*0890*/  PLOP3.LUT P0, PT, PT, PT, UP0, 0x80, 0x8 ;  /* 0x000000000008781c */ /* 0x000fe40003f0f008 */
[----:B------:R-:W-:Y:S02]  /*08a0*/  UIADD3.X UR7, UPT, UPT, UR7, UR9, URZ, UP1, !UPT ;  /* 0x0000000907077290 */ /* 0x000fe40008ffe4ff */
[----:B------:R-:W-:-:S04]  /*08b0*/  MOV R14, UR5 ;  /* 0x00000005000e7c02 */ /* 0x000fc80008000f00 */
[----:B------:R-:W-:-:S05]  /*08c0*/  IMAD.U32 R15, RZ, RZ, UR7 ;  /* 0x00000007ff0f7e24 */ /* 0x000fca000f8e00ff */
[----:B------:R-:W-:Y:S05]  /*08d0*/  @P0 EXIT ;  /* 0x000000000000094d */ /* 0x000fea0003800000 */
[----:B------:R-:W2:Y:S01]  /*08e0*/  LDG.E.CONSTANT R0, desc[UR12][R14.64] ;  /* 0x0000000c0e007981 */ /* 0x000ea2000c1e9900 */
[----:B------:R-:W-:Y:S01]  /*08f0*/  UIADD3 UR5, UPT, UPT, -UR11, UR10, URZ ;  /* 0x0000000a0b057290 */ /* 0x000fe2000fffe1ff */
[----:B------:R-:W-:Y:S02]  /*0900*/  MOV R12, RZ ;  /* 0x000000ff000c7202 */ /* 0x000fe40000000f00 */
[----:B------:R-:W-:Y:S01]  /*0910*/  CS2R R10, SRZ ;  /* 0x00000000000a7805 */ /* 0x000fe2000001ff00 */
[----:B------:R-:W-:Y:S01]  /*0920*/  IMAD.MOV.U32 R9, RZ, RZ, RZ ;  /* 0x000000ffff097224 */ /* 0x000fe200078e00ff */
[----:B------:R-:W-:-:S04]  /*0930*/  ULOP3.LUT UR5, UR5, 0x1, URZ, 0xc0, !UPT ;  /* 0x0000000105057892 */ /* 0x000fc8000f8ec0ff */
[----:B------:R-:W-:Y:S01]  /*0940*/  UISETP.NE.U32.AND UP0, UPT, UR5, 0x1, UPT ;  /* 0x000000010500788c */ /* 0x000fe2000bf05070 */
[----:B--2---:R-:W-:-:S04]  /*0950*/  FADD R0, R3, -R0 ;  /* 0x8000000003007221 */ /* 0x004fc80000000000 */
[----:B------:R-:W-:Y:S01]  /*0960*/  FADD R4, |R0|, -RZ ;  /* 0x800000ff00047221 */ /* 0x000fe20000000200 */
[----:B------:R-:W-:-:S03]  /*0970*/  MOV R8, R0 ;  /* 0x0000000000087202 */ /* 0x000fc60000000f00 */
[----:B------:R-:W-:Y:S01]  /*0980*/  IMAD.MOV.U32 R7, RZ, RZ, R4 ;  /* 0x000000ffff077224 */ /* 0x000fe200078e0004 */
[----:B------:R-:W-:Y:S06]  /*0990*/  BRA.U UP0, `(.L_x_105) ;  /* 0x0000000500687547 */ /* 0x000fec000b800000 */
[----:B------:R-:W2:Y:S01]  /*09a0*/  LDG.E.CONSTANT R6, desc[UR12][R14.64+0x8] ;  /* 0x0000080c0e067981 */ /* 0x000ea2000c1e9900 */
[----:B------:R-:W-:Y:S01]  /*09b0*/  HFMA2 R9, -RZ, RZ, 0, 0 ;  /* 0x00000000ff097431 */ /* 0x000fe200000001ff */
[----:B------:R-:W-:Y:S01]  /*09c0*/  CS2R R10, SRZ ;  /* 0x00000000000a7805 */ /* 0x000fe2000001ff00 */
[----:B------:R-:W-:Y:S01]  /*09d0*/  IMAD.MOV.U32 R12, RZ, RZ, RZ ;  /* 0x000000ffff0c7224 */ /* 0x000fe200078e00ff */
[----:B--2---:R-:W-:-:S13]  /*09e0*/  FSETP.NE.AND P0, PT, |R6|, +INF , PT ;  /* 0x7f8000000600780b */ /* 0x004fda0003f05200 */
[----:B------:R-:W-:Y:S05]  /*09f0*/  @!P0 BRA `(.L_x_106) ;  /* 0x0000000400108947 */ /* 0x000fea0003800000 */
[----:B------:R-:W-:Y:S01]  /*0a00*/  FADD R5, -R3, R6 ;  /* 0x0000000603057221 */ /* 0x000fe20000000100 */
[----:B------:R-:W-:-:S03]  /*0a10*/  ISETP.LE.U32.AND P0, PT, R17, UR4, PT ;  /* 0x0000000411007c0c */ /* 0x000fc6000bf03070 */
        /* <DEDUP_REMOVED lines=13> */
[----:B------:R-:W-:Y:S01]  /*0af0*/  FADD R2, R4, R19 ;  /* 0x0000001304027221 */ /* 0x000fe20000000000 */
[----:B------:R-:W-:Y:S02]  /*0b00*/  MOV R3, R6 ;  /* 0x0000000600037202 */ /* 0x000fe40000000f00 */
[----:B------:R-:W-:Y:S01]  /*0b10*/  FADD R10, -R0, R15 ;  /* 0x0000000f000a7221 */ /* 0x000fe20000000100 */
[----:B------:R-:W-:Y:S01]  /*0b20*/  FADD R0, -R4, R2 ;  /* 0x0000000204007221 */ /* 0x000fe20000000100 */
[----:B------:R-:W-:-:S02]  /*0b30*/  MOV R4, R2 ;  /* 0x0000000200047202 */ /* 0x000fc40000000f00 */
[----:B------:R-:W-:Y:S01]  /*0b40*/  FADD R10, -R5, R10 ;  /* 0x0000000a050a7221 */ /* 0x000fe20000000100 */
[----:B------:R-:W-:Y:S01]  /*0b50*/  FADD R12, -R19, R0 ;  /* 0x00000000130c7221 */ /* 0x000fe20000000100 */
[----:B------:R-:W-:Y:S01]  /*0b60*/  IMAD.MOV.U32 R0, RZ, RZ, R15 ;  /* 0x000000ffff007224 */ /* 0x000fe200078e000f */
[----:B------:R-:W-:Y:S06]  /*0b70*/  @!P0 BRA `(.L_x_107) ;  /* 0x0000000000ec8947 */ /* 0x000fec0003800000 */
[----:B------:R-:W-:-:S04]  /*0b80*/  FSETP.NE.AND P0, PT, |R2|, +INF , PT ;  /* 0x7f8000000200780b */ /* 0x000fc80003f05200 */
[----:B------:R-:W-:-:S13]  /*0b90*/  FSETP.EQ.OR P0, PT, R2, RZ, !P0 ;  /* 0x000000ff0200720b */ /* 0x000fda0004702400 */
[----:B------:R-:W-:Y:S05]  /*0ba0*/  @P0 BRA `(.L_x_108) ;  /* 0x0000000000700947 */ /* 0x000fea0003800000 */
[----:B------:R-:W0:Y:S08]  /*0bb0*/  MUFU.RCP R3, R2 ;  /* 0x0000000200037308 */ /* 0x000e300000001000 */
[----:B------:R-:W1:Y:S01]  /*0bc0*/  FCHK P0, R15, R2 ;  /* 0x000000020f007302 */ /* 0x000e620000000000 */
[----:B0-----:R-:W-:-:S04]  /*0bd0*/  FFMA R0, -R2, R3, 1 ;  /* 0x3f80000002007423 */ /* 0x001fc80000000103 */
[----:B------:R-:W-:-:S04]  /*0be0*/  FFMA R0, R3, R0, R3 ;  /* 0x0000000003007223 */ /* 0x000fc80000000003 */
[----:B------:R-:W-:-:S04]  /*0bf0*/  FFMA R3, R15, R0, RZ ;  /* 0x000000000f037223 */ /* 0x000fc800000000ff */
[----:B------:R-:W-:-:S04]  /*0c00*/  FFMA R4, -R2, R3, R15 ;  /* 0x0000000302047223 */ /* 0x000fc8000000010f */
[----:B------:R-:W-:Y:S01]  /*0c10*/  FFMA R0, R0, R4, R3 ;  /* 0x0000000400007223 */ /* 0x000fe20000000003 */
[----:B-1----:R-:W-:Y:S06]  /*0c20*/  @!P0 BRA `(.L_x_109) ;  /* 0x0000000000108947 */ /* 0x002fec0003800000 */
[----:B------:R-:W-:Y:S01]  /*0c30*/  IMAD.MOV.U32 R21, RZ, RZ, R15 ;  /* 0x000000ffff157224 */ /* 0x000fe200078e000f */
[----:B------:R-:W-:Y:S02]  /*0c40*/  MOV R23, R2 ;  /* 0x0000000200177202 */ /* 0x000fe40000000f00 */
[----:B------:R-:W-:-:S07]  /*0c50*/  MOV R18, 0xc70 ;  /* 0x00000c7000127802 */ /* 0x000fce0000000f00 */
[----:B------:R-:W-:Y:S05]  /*0c60*/  CALL.REL.NOINC `($__internal_2_$__cuda_sm3x_div_rn_noftz_f32_slowpath) ;  /* 0x0000000c00a47944 */ /* 0x000fea0003c00000 */
.L_x_109:
[----:B------:R-:W0:Y:S01]  /*0c70*/  LDCU UR11, c[0x0][0x39c] ;  /* 0x00007380ff0b77ac */ /* 0x000e220008000800 */
[----:B------:R-:W-:Y:S01]  /*0c80*/  FMUL R0, R0, 100 ;  /* 0x42c8000000007820 */ /* 0x000fe20000400000 */
[----:B------:R-:W-:Y:S01]  /*0c90*/  MOV R4, R2 ;  /* 0x0000000200047202 */ /* 0x000fe20000000f00 */
[----:B------:R-:W-:Y:S01]  /*0ca0*/  IMAD.MOV.U32 R3, RZ, RZ, R6 ;  /* 0x000000ffff037224 */ /* 0x000fe200078e0006 */
[----:B------:R-:W1:Y:S02]  /*0cb0*/  LDCU.64 UR8, c[0x0][0x3a8] ;  /* 0x00007500ff0877ac */ /* 0x000e640008000a00 */
[----:B------:R-:W-:-:S04]  /*0cc0*/  FMNMX R0, R0, -100, !PT ;  /* 0xc2c8000000007809 */ /* 0x000fc80007800000 */
[----:B------:R-:W-:Y:S01]  /*0cd0*/  FMNMX R5, R0, 100, PT ;  /* 0x42c8000000057809 */ /* 0x000fe20003800000 */
[----:B------:R-:W-:Y:S01]  /*0ce0*/  IMAD.MOV.U32 R0, RZ, RZ, R15 ;  /* 0x000000ffff007224 */ /* 0x000fe200078e000f */
[----:B0-----:R-:W-:-:S04]  /*0cf0*/  UIADD3 UR5, UP0, UPT, UR6, UR11, URZ ;  /* 0x0000000b06057290 */ /* 0x001fc8000ff1e0ff */
[----:B------:R-:W-:Y:S02]  /*0d00*/  ULEA.HI.X.SX32 UR7, UR6, URZ, 0x1, UP0 ;  /* 0x000000ff06077291 */ /* 0x000fe400080f0eff */
[----:B-1----:R-:W-:-:S04]  /*0d10*/  ULEA UR4, UP0, UR5, UR8, 0x2 ;  /* 0x0000000805047291 */ /* 0x002fc8000f8010ff */
[----:B------:R-:W-:Y:S02]  /*0d20*/  ULEA.HI.X UR5, UR5, UR9, UR7, 0x2, UP0 ;  /* 0x0000000905057291 */ /* 0x000fe400080f1407 */
[----:B------:R-:W-:-:S04]  /*0d30*/  IMAD.U32 R18, RZ, RZ, UR4 ;  /* 0x00000004ff127e24 */ /* 0x000fc8000f8e00ff */
[----:B------:R-:W-:-:S05]  /*0d40*/  MOV R19, UR5 ;  /* 0x0000000500137c02 */ /* 0x000fca0008000f00 */
[----:B------:R1:W-:Y:S01]  /*0d50*/  STG.E desc[UR12][R18.64+0x8], R5 ;  /* 0x0000080512007986 */ /* 0x0003e2000c10190c */
[----:B------:R-:W-:Y:S05]  /*0d60*/  BRA `(.L_x_107) ;  /* 0x0000000000707947 */ /* 0x000fea0003800000 */
.L_x_108:
[----:B------:R-:W0:Y:S01]  /*0d70*/  LDCU.64 UR8, c[0x0][0x3a8] ;  /* 0x00007500ff0877ac */ /* 0x000e220008000a00 */
[----:B------:R-:W-:Y:S01]  /*0d80*/  MOV R5, 0x7fc00000 ;  /* 0x7fc0000000057802 */ /* 0x000fe20000000f00 */
[----:B------:R-:W-:Y:S01]  /*0d90*/  IMAD.MOV.U32 R0, RZ, RZ, R15 ;  /* 0x000000ffff007224 */ /* 0x000fe200078e000f */
[----:B------:R-:W-:Y:S01]  /*0da0*/  MOV R4, R2 ;  /* 0x0000000200047202 */ /* 0x000fe20000000f00 */
[----:B------:R-:W-:Y:S01]  /*0db0*/  UIADD3 UR4, UP0, UPT, UR6, UR11, URZ ;  /* 0x0000000b06047290 */ /* 0x000fe2000ff1e0ff */
[----:B------:R-:W-:-:S03]  /*0dc0*/  IMAD.MOV.U32 R3, RZ, RZ, R6 ;  /* 0x000000ffff037224 */ /* 0x000fc600078e0006 */
[----:B------:R-:W-:Y:S02]  /*0dd0*/  ULEA.HI.X.SX32 UR5, UR6, URZ, 0x1, UP0 ;  /* 0x000000ff06057291 */ /* 0x000fe400080f0eff */
[----:B0-----:R-:W-:-:S04]  /*0de0*/  ULEA UR8, UP0, UR4, UR8, 0x2 ;  /* 0x0000000804087291 */ /* 0x001fc8000f8010ff */
[----:B------:R-:W-:Y:S02]  /*0df0*/  ULEA.HI.X UR5, UR4, UR9, UR5, 0x2, UP0 ;  /* 0x0000000904057291 */ /* 0x000fe400080f1405 */
[----:B------:R-:W-:-:S04]  /*0e00*/  MOV R18, UR8 ;  /* 0x0000000800127c02 */ /* 0x000fc80008000f00 */
[----:B------:R-:W-:-:S05]  /*0e10*/  IMAD.U32 R19, RZ, RZ, UR5 ;  /* 0x00000005ff137e24 */ /* 0x000fca000f8e00ff */
[----:B------:R0:W-:Y:S01]  /*0e20*/  STG.E desc[UR12][R18.64+0x8], R5 ;  /* 0x0000080512007986 */ /* 0x0001e2000c10190c */
[----:B------:R-:W-:Y:S05]  /*0e30*/  BRA `(.L_x_107) ;  /* 0x00000000003c7947 */ /* 0x000fea0003800000 */
.L_x_106:
[----:B------:R-:W-:Y:S01]  /*0e40*/  ISETP.LE.U32.AND P0, PT, R17, UR4, PT ;  /* 0x0000000411007c0c */ /* 0x000fe2000bf03070 */
[----:B------:R-:W-:Y:S01]  /*0e50*/  IMAD.MOV.U32 R7, RZ, RZ, R4 ;  /* 0x000000ffff077224 */ /* 0x000fe200078e0004 */
[----:B------:R-:W-:-:S11]  /*0e60*/  MOV R8, R0 ;  /* 0x0000000000087202 */ /* 0x000fd60000000f00 */
[----:B------:R-:W-:Y:S05]  /*0e70*/  @!P0 BRA `(.L_x_107) ;  /* 0x00000000002c8947 */ /* 0x000fea0003800000 */
[----:B------:R-:W0:Y:S01]  /*0e80*/  LDCU.64 UR8, c[0x0][0x3a8] ;  /* 0x00007500ff0877ac */ /* 0x000e220008000a00 */
[----:B------:R-:W-:Y:S01]  /*0e90*/  MOV R5, 0x7fc00000 ;  /* 0x7fc0000000057802 */ /* 0x000fe20000000f00 */
[----:B------:R-:W-:Y:S01]  /*0ea0*/  IMAD.MOV.U32 R7, RZ, RZ, R4 ;  /* 0x000000ffff077224 */ /* 0x000fe200078e0004 */
[----:B------:R-:W-:Y:S01]  /*0eb0*/  MOV R8, R0 ;  /* 0x0000000000087202 */ /* 0x000fe20000000f00 */
[----:B------:R-:W-:-:S04]  /*0ec0*/  UIADD3 UR4, UP0, UPT, UR6, UR11, URZ ;  /* 0x0000000b06047290 */ /* 0x000fc8000ff1e0ff */
[----:B------:R-:W-:Y:S02]  /*0ed0*/  ULEA.HI.X.SX32 UR5, UR6, URZ, 0x1, UP0 ;  /* 0x000000ff06057291 */ /* 0x000fe400080f0eff */
[----:B0-----:R-:W-:-:S04]  /*0ee0*/  ULEA UR8, UP0, UR4, UR8, 0x2 ;  /* 0x0000000804087291 */ /* 0x001fc8000f8010ff */
[----:B------:R-:W-:Y:S02]  /*0ef0*/  ULEA.HI.X UR5, UR4, UR9, UR5, 0x2, UP0 ;  /* 0x0000000904057291 */ /* 0x000fe400080f1405 */
[----:B------:R-:W-:-:S04]  /*0f00*/  MOV R14, UR8 ;  /* 0x00000008000e7c02 */ /* 0x000fc80008000f00 */
[----:B------:R-:W-:-:S05]  /*0f10*/  IMAD.U32 R15, RZ, RZ, UR5 ;  /* 0x00000005ff0f7e24 */ /* 0x000fca000f8e00ff */
[----:B------:R2:W-:Y:S02]  /*0f20*/  STG.E desc[UR12][R14.64+0x8], R5 ;  /* 0x000008050e007986 */ /* 0x0005e4000c10190c */
.L_x_107:
[----:B------:R-:W-:-:S12]  /*0f30*/  UIADD3 UR4, UPT, UPT, UR11, 0x3, URZ ;  /* 0x000000030b047890 */ /* 0x000fd8000fffe0ff */
.L_x_105:
[----:B------:R-:W3:Y:S02]  /*0f40*/  LDCU UR5, c[0x0][0x398] ;  /* 0x00007300ff0577ac */ /* 0x000ee40008000800 */
[----:B---3--:R-:W-:-:S04]  /*0f50*/  UIADD3 UR7, UPT, UPT, UR5, -0x3, URZ ;  /* 0xfffffffd05077890 */ /* 0x008fc8000fffe0ff */
[----:B------:R-:W-:-:S06]  /*0f60*/  UISETP.NE.AND UP0, UPT, UR7, UR11, UPT ;  /* 0x0000000b0700728c */ /* 0x000fcc000bf05270 */
[----:B------:R-:W-:-:S13]  /*0f70*/  PLOP3.LUT P0, PT, PT, PT, UP0, 0x80, 0x8 ;  /* 0x000000000008781c */ /* 0x000fda0003f0f008 */
[----:B------:R-:W-:Y:S05]  /*0f80*/  @!P0 EXIT ;  /* 0x000000000000894d */ /* 0x000fea0003800000 */
[----:B--2---:R-:W2:Y:S01]  /*0f90*/  LDC.64 R14, c[0x0][0x3a8] ;  /* 0x0000ea00ff0e7b82 */ /* 0x004ea20000000a00 */
[----:B------:R-:W-:Y:S01]  /*0fa0*/  UIADD3 UR7, UPT, UPT, UR6, UR4, URZ ;  /* 0x0000000406077290 */ /* 0x000fe2000fffe0ff */
[----:B------:R-:W3:Y:S05]  /*0fb0*/  LDCU.64 UR16, c[0x0][0x380] ;  /* 0x00007000ff1077ac */ /* 0x000eea0008000a00 */
[----:B------:R-:W-:Y:S01]  /*0fc0*/  MOV R6, UR7 ;  /* 0x0000000700067c02 */ /* 0x000fe20008000f00 */
[----:B------:R-:W4:Y:S01]  /*0fd0*/  LDCU.64 UR18, c[0x0][0x3a8] ;  /* 0x00007500ff1277ac */ /* 0x000f220008000a00 */
[----:B------:R-:W-:Y:S02]  /*0fe0*/  UIADD3 UR5, UPT, UPT, UR4, -UR5, URZ ;  /* 0x8000000504057290 */ /* 0x000fe4000fffe0ff */
[----:B------:R-:W-:-:S02]  /*0ff0*/  UIADD3 UR8, UPT, UPT, UR4, 0x1, URZ ;  /* 0x0000000104087890 */ /* 0x000fc4000fffe0ff */
[----:B------:R-:W-:-:S12]  /*1000*/  USHF.R.S32.HI UR14, URZ, 0x1f, UR6 ;  /* 0x0000001fff0e7899 */ /* 0x000fd80008011406 */
.L_x_117:
[----:B------:R-:W-:-:S04]  /*1010*/  UIADD3 UR7, UPT, UPT, UR8, -0x1, URZ ;  /* 0xffffffff08077890 */ /* 0x000fc8000fffe0ff */
[----:B---3--:R-:W-:-:S06]  /*1020*/  UIMAD.WIDE.U32 UR10, UR7, 0x4, UR16 ;  /* 0x00000004070a78a5 */ /* 0x008fcc000f8e0010 */
[----:B------:R-:W-:Y:S01]  /*1030*/  MOV R26, UR10 ;  /* 0x0000000a001a7c02 */ /* 0x000fe20008000f00 */
[----:B------:R-:W-:-:S05]  /*1040*/  IMAD.U32 R27, RZ, RZ, UR11 ;  /* 0x0000000bff1b7e24 */ /* 0x000fca000f8e00ff */
[----:B------:R-:W3:Y:S01]  /*1050*/  LDG.E.CONSTANT R26, desc[UR12][R26.64] ;  /* 0x0000000c1a1a7981 */ /* 0x000ee2000c1e9900 */
[----:B------:R-:W-:-:S04]  /*1060*/  UIADD3 UR5, UPT, UPT, UR5, 0x2, URZ ;  /* 0x0000000205057890 */ /* 0x000fc8000fffe0ff */
[----:B------:R-:W-:Y:S01]  /*1070*/  UISETP.NE.AND UP0, UPT, UR5, URZ, UPT ;  /* 0x000000ff0500728c */ /* 0x000fe2000bf05270 */
[----:B---3--:R-:W-:-:S13]  /*1080*/  FSETP.NE.AND P0, PT, |R26|, +INF , PT ;  /* 0x7f8000001a00780b */ /* 0x008fda0003f05200 */
[----:B------:R-:W-:Y:S05]  /*1090*/  @P0 BRA `(.L_x_110) ;  /* 0x0000000000180947 */ /* 0x000fea0003800000 */
[----:B------:R-:W-:-:S13]  /*10a0*/  ISETP.LE.AND P0, PT, R17, UR7, PT ;  /* 0x0000000711007c0c */ /* 0x000fda000bf03270 */
[----:B------:R-:W-:Y:S05]  /*10b0*/  @!P0 BRA `(.L_x_111) ;  /* 0x0000000400148947 */ /* 0x000fea0003800000 */
[----:B01----:R-:W-:Y:S01]  /*10c0*/  MOV R5, 0x7fc00000 ;  /* 0x7fc0000000057802 */ /* 0x003fe20000000f00 */
[----:B--2---:R-:W-:-:S05]  /*10d0*/  IMAD.WIDE R18, R6, 0x4, R14 ;  /* 0x0000000406127825 */ /* 0x004fca00078e020e */
[----:B------:R3:W-:Y:S01]  /*10e0*/  STG.E desc[UR12][R18.64], R5 ;  /* 0x0000000512007986 */ /* 0x0007e2000c10190c */
[----:B------:R-:W-:Y:S05]  /*10f0*/  BRA `(.L_x_111) ;  /* 0x0000000400047947 */ /* 0x000fea0003800000 */
.L_x_110:
[----:B01----:R-:W-:Y:S01]  /*1100*/  FADD R5, -R3, R26 ;  /* 0x0000001a03057221 */ /* 0x003fe20000000100 */
[----:B------:R-:W-:-:S03]  /*1110*/  ISETP.LE.AND P0, PT, R17, UR7, PT ;  /* 0x0000000711007c0c */ /* 0x000fc6000bf03270 */
        /* <DEDUP_REMOVED lines=8> */
[--C-:B------:R-:W-:Y:S01]  /*11a0*/  FADD R2, -R0, R25.reuse ;  /* 0x0000001900027221 */ /* 0x100fe20000000100 */
[--C-:B------:R-:W-:Y:S01]  /*11b0*/  FADD R18, -R4, R24.reuse ;  /* 0x0000001804127221 */ /* 0x100fe20000000100 */
[----:B------:R-:W-:Y:S01]  /*11c0*/  FADD R8, -R8, R25 ;  /* 0x0000001908087221 */ /* 0x000fe20000000100 */
[----:B------:R-:W-:Y:S01]  /*11d0*/  FADD R11, -R7, R24 ;  /* 0x00000018070b7221 */ /* 0x000fe20000000100 */
[-C--:B------:R-:W-:Y:S01]  /*11e0*/  FFMA R3, R2, R13.reuse, RZ ;  /* 0x0000000d02037223 */ /* 0x080fe200000000ff */
[----:B------:R-:W-:Y:S01]  /*11f0*/  FFMA R5, R18, R13, RZ ;  /* 0x0000000d12057223 */ /* 0x000fe200000000ff */
[----:B------:R-:W-:Y:S01]  /*1200*/  FADD R9, -R9, R8 ;  /* 0x0000000809097221 */ /* 0x000fe20000000100 */
[----:B------:R-:W-:Y:S01]  /*1210*/  FADD R11, -R20, R11 ;  /* 0x0000000b140b7221 */ /* 0x000fe20000000100 */
[----:B------:R-:W-:Y:S01]  /*1220*/  FADD R3, -R10, R3 ;  /* 0x000000030a037221 */ /* 0x000fe20000000100 */
[----:B------:R-:W-:Y:S01]  /*1230*/  FADD R5, -R12, R5 ;  /* 0x000000050c057221 */ /* 0x000fe20000000100 */
[----:B------:R-:W-:Y:S01]  /*1240*/  IMAD.MOV.U32 R8, RZ, RZ, R25 ;  /* 0x000000ffff087224 */ /* 0x000fe200078e0019 */
[----:B------:R-:W-:Y:S01]  /*1250*/  MOV R7, R24 ;  /* 0x0000001800077202 */ /* 0x000fe20000000f00 */
[----:B------:R-:W-:Y:S01]  /*1260*/  FADD R2, R0, R3 ;  /* 0x0000000300027221 */ /* 0x000fe20000000000 */
[----:B------:R-:W-:-:S03]  /*1270*/  FADD R23, R4, R5 ;  /* 0x0000000504177221 */ /* 0x000fc60000000000 */
[----:B------:R-:W-:Y:S01]  /*1280*/  FADD R10, -R0, R2 ;  /* 0x00000002000a7221 */ /* 0x000fe20000000100 */
[--C-:B------:R-:W-:Y:S01]  /*1290*/  FADD R12, -R4, R23.reuse ;  /* 0x00000017040c7221 */ /* 0x100fe20000000100 */
[----:B------:R-:W-:Y:S01]  /*12a0*/  MOV R0, R2 ;  /* 0x0000000200007202 */ /* 0x000fe20000000f00 */
[----:B------:R-:W-:Y:S02]  /*12b0*/  IMAD.MOV.U32 R4, RZ, RZ, R23 ;  /* 0x000000ffff047224 */ /* 0x000fe400078e0017 */
[----:B------:R-:W-:Y:S01]  /*12c0*/  FADD R10, -R3, R10 ;  /* 0x0000000a030a7221 */ /* 0x000fe20000000100 */
[----:B------:R-:W-:Y:S01]  /*12d0*/  FADD R12, -R5, R12 ;  /* 0x0000000c050c7221 */ /* 0x000fe20000000100 */
[----:B------:R-:W-:Y:S01]  /*12e0*/  MOV R3, R26 ;  /* 0x0000001a00037202 */ /* 0x000fe20000000f00 */
[----:B------:R-:W-:Y:S06]  /*12f0*/  @!P0 BRA `(.L_x_111) ;  /* 0x0000000000848947 */ /* 0x000fec0003800000 */
[----:B------:R-:W-:-:S04]  /*1300*/  FSETP.NE.AND P0, PT, |R23|, +INF , PT ;  /* 0x7f8000001700780b */ /* 0x000fc80003f05200 */
[----:B------:R-:W-:-:S13]  /*1310*/  FSETP.NEU.AND P0, PT, R23, RZ, P0 ;  /* 0x000000ff1700720b */ /* 0x000fda000070d000 */
[----:B------:R-:W0:Y:S01]  /*1320*/  @!P0 LDC.64 R18, c[0x0][0x3a8] ;  /* 0x0000ea00ff128b82 */ /* 0x000e220000000a00 */
[----:B------:R-:W-:Y:S01]  /*1330*/  @!P0 MOV R5, 0x7fc00000 ;  /* 0x7fc0000000058802 */ /* 0x000fe20000000f00 */
[----:B------:R-:W-:Y:S01]  /*1340*/  @!P0 IMAD.MOV.U32 R0, RZ, RZ, R2 ;  /* 0x000000ffff008224 */ /* 0x000fe200078e0002 */
[----:B------:R-:W-:Y:S01]  /*1350*/  @!P0 MOV R8, R25 ;  /* 0x0000001900088202 */ /* 0x000fe20000000f00 */
[----:B------:R-:W-:Y:S01]  /*1360*/  @!P0 IMAD.MOV.U32 R3, RZ, RZ, R26 ;  /* 0x000000ffff038224 */ /* 0x000fe200078e001a */
[----:B------:R-:W-:Y:S02]  /*1370*/  @!P0 MOV R7, R24 ;  /* 0x0000001800078202 */ /* 0x000fe40000000f00 */
[----:B------:R-:W-:Y:S01]  /*1380*/  @!P0 MOV R4, R23 ;  /* 0x0000001700048202 */ /* 0x000fe20000000f00 */
[----:B0-----:R-:W-:-:S05]  /*1390*/  @!P0 IMAD.WIDE R18, R6, 0x4, R18 ;  /* 0x0000000406128825 */ /* 0x001fca00078e0212 */
[----:B------:R0:W-:Y:S01]  /*13a0*/  @!P0 STG.E desc[UR12][R18.64], R5 ;  /* 0x0000000512008986 */ /* 0x0001e2000c10190c */
[----:B------:R-:W-:Y:S05]  /*13b0*/  @!P0 BRA `(.L_x_111) ;  /* 0x0000000000548947 */ /* 0x000fea0003800000 */
[----:B------:R-:W1:Y:S08]  /*13c0*/  MUFU.RCP R0, R23 ;  /* 0x0000001700007308 */ /* 0x000e700000001000 */
[----:B------:R-:W3:Y:S01]  /*13d0*/  FCHK P0, R2, R23 ;  /* 0x0000001702007302 */ /* 0x000ee20000000000 */
[----:B-1----:R-:W-:-:S04]  /*13e0*/  FFMA R3, -R23, R0, 1 ;  /* 0x3f80000017037423 */ /* 0x002fc80000000100 */
[----:B------:R-:W-:-:S04]  /*13f0*/  FFMA R3, R0, R3, R0 ;  /* 0x0000000300037223 */ /* 0x000fc80000000000 */
[----:B------:R-:W-:-:S04]  /*1400*/  FFMA R0, R2, R3, RZ ;  /* 0x0000000302007223 */ /* 0x000fc800000000ff */
[----:B------:R-:W-:-:S04]  /*1410*/  FFMA R4, -R23, R0, R2 ;  /* 0x0000000017047223 */ /* 0x000fc80000000102 */
[----:B------:R-:W-:Y:S01]  /*1420*/  FFMA R0, R3, R4, R0 ;  /* 0x0000000403007223 */ /* 0x000fe20000000000 */
[----:B---3--:R-:W-:Y:S06]  /*1430*/  @!P0 BRA `(.L_x_112) ;  /* 0x00000000000c8947 */ /* 0x008fec0003800000 */
[----:B------:R-:W-:Y:S02]  /*1440*/  MOV R21, R2 ;  /* 0x0000000200157202 */ /* 0x000fe40000000f00 */
[----:B0-----:R-:W-:-:S07]  /*1450*/  MOV R18, 0x1470 ;  /* 0x0000147000127802 */ /* 0x001fce0000000f00 */
[----:B--2-4-:R-:W-:Y:S05]  /*1460*/  CALL.REL.NOINC `($__internal_2_$__cuda_sm3x_div_rn_noftz_f32_slowpath) ;  /* 0x0000000400a47944 */ /* 0x014fea0003c00000 */
.L_x_112:
[----:B------:R-:W-:Y:S01]  /*1470*/  FMUL R0, R0, 100 ;  /* 0x42c8000000007820 */ /* 0x000fe20000400000 */
[----:B0-2---:R-:W-:Y:S01]  /*1480*/  IMAD.WIDE R18, R6, 0x4, R14 ;  /* 0x0000000406127825 */ /* 0x005fe200078e020e */
[----:B------:R-:W-:Y:S02]  /*1490*/  MOV R8, R25 ;  /* 0x0000001900087202 */ /* 0x000fe40000000f00 */
[----:B------:R-:W-:Y:S01]  /*14a0*/  MOV R7, R24 ;  /* 0x0000001800077202 */ /* 0x000fe20000000f00 */
[----:B------:R-:W-:Y:S01]  /*14b0*/  IMAD.MOV.U32 R3, RZ, RZ, R26 ;  /* 0x000000ffff037224 */ /* 0x000fe200078e001a */
[----:B------:R-:W-:Y:S02]  /*14c0*/  FMNMX R0, R0, -100, !PT ;  /* 0xc2c8000000007809 */ /* 0x000fe40007800000 */
[----:B------:R-:W-:Y:S02]  /*14d0*/  MOV R4, R23 ;  /* 0x0000001700047202 */ /* 0x000fe40000000f00 */
[----:B------:R-:W-:Y:S01]  /*14e0*/  FMNMX R5, R0, 100, PT ;  /* 0x42c8000000057809 */ /* 0x000fe20003800000 */
[----:B------:R-:W-:-:S04]  /*14f0*/  IMAD.MOV.U32 R0, RZ, RZ, R2 ;  /* 0x000000ffff007224 */ /* 0x000fc800078e0002 */
[----:B------:R1:W-:Y:S03]  /*1500*/  STG.E desc[UR12][R18.64], R5 ;  /* 0x0000000512007986 */ /* 0x0003e6000c10190c */
.L_x_111:
[----:B------:R-:W-:Y:S02]  /*1510*/  MOV R26, UR10 ;  /* 0x0000000a001a7c02 */ /* 0x000fe40008000f00 */
[----:B------:R-:W-:-:S05]  /*1520*/  MOV R27, UR11 ;  /* 0x0000000b001b7c02 */ /* 0x000fca0008000f00 */
[----:B------:R-:W5:Y:S02]  /*1530*/  LDG.E.CONSTANT R26, desc[UR12][R26.64+0x4] ;  /* 0x0000040c1a1a7981 */ /* 0x000f64000c1e9900 */
[----:B-----5:R-:W-:-:S13]  /*1540*/  FSETP.NE.AND P0, PT, |R26|, +INF , PT ;  /* 0x7f8000001a00780b */ /* 0x020fda0003f05200 */
[----:B------:R-:W-:Y:S05]  /*1550*/  @!P0 BRA `(.L_x_113) ;  /* 0x0000000400308947 */ /* 0x000fea0003800000 */
[----:B01-3--:R-:W-:Y:S01]  /*1560*/  FADD R5, -R3, R26 ;  /* 0x0000001a03057221 */ /* 0x00bfe20000000100 */
        /* <DEDUP_REMOVED lines=19> */
[----:B------:R-:W-:-:S02]  /*16a0*/  MOV R8, R25 ;  /* 0x0000001900087202 */ /* 0x000fc40000000f00 */
[----:B------:R-:W-:Y:S01]  /*16b0*/  FADD R2, R0, R3 ;  /* 0x0000000300027221 */ /* 0x000fe20000000000 */
[----:B------:R-:W-:Y:S01]  /*16c0*/  FADD R23, R4, R5 ;  /* 0x0000000504177221 */ /* 0x000fe20000000000 */
[----:B------:R-:W-:Y:S02]  /*16d0*/  MOV R7, R24 ;  /* 0x0000001800077202 */ /* 0x000fe40000000f00 */
[--C-:B------:R-:W-:Y:S01]  /*16e0*/  FADD R10, -R0, R2.reuse ;  /* 0x00000002000a7221 */ /* 0x100fe20000000100 */
[----:B------:R-:W-:Y:S01]  /*16f0*/  FADD R12, -R4, R23 ;  /* 0x00000017040c7221 */ /* 0x000fe20000000100 */
[----:B------:R-:W-:Y:S01]  /*1700*/  IMAD.MOV.U32 R0, RZ, RZ, R2 ;  /* 0x000000ffff007224 */ /* 0x000fe200078e0002 */
[----:B------:R-:W-:Y:S01]  /*1710*/  MOV R4, R23 ;  /* 0x0000001700047202 */ /* 0x000fe20000000f00 */
        /* <DEDUP_REMOVED lines=16> */
[----:B------:R-:W-:-:S07]  /*1820*/  MOV R18, 0x1840 ;  /* 0x0000184000127802 */ /* 0x000fce0000000f00 */
[----:B--2-4-:R-:W-:Y:S05]  /*1830*/  CALL.REL.NOINC `($__internal_2_$__cuda_sm3x_div_rn_noftz_f32_slowpath) ;  /* 0x0000000000b07944 */ /* 0x014fea0003c00000 */
.L_x_116:
[----:B------:R-:W-:Y:S01]  /*1840*/  UIADD3 UR4, UP1, UPT, UR6, UR7, URZ ;  /* 0x0000000706047290 */ /* 0x000fe2000ff3e0ff */
[----:B------:R-:W-:Y:S01]  /*1850*/  FMUL R0, R0, 100 ;  /* 0x42c8000000007820 */ /* 0x000fe20000400000 */
[----:B------:R-:W-:Y:S01]  /*1860*/  MOV R8, R25 ;  /* 0x0000001900087202 */ /* 0x000fe20000000f00 */
[----:B------:R-:W-:Y:S01]  /*1870*/  IMAD.MOV.U32 R3, RZ, RZ, R26 ;  /* 0x000000ffff037224 */ /* 0x000fe200078e001a */
[----:B------:R-:W-:Y:S01]  /*1880*/  ULEA.HI.X.SX32 UR7, UR7, UR14, 0x1, UP1 ;  /* 0x0000000e07077291 */ /* 0x000fe200088f0eff */
[----:B------:R-:W-:Y:S01]  /*1890*/  MOV R7, R24 ;  /* 0x0000001800077202 */ /* 0x000fe20000000f00 */
[----:B----4-:R-:W-:Y:S01]  /*18a0*/  ULEA UR9, UP1, UR4, UR18, 0x2 ;  /* 0x0000001204097291 */ /* 0x010fe2000f8210ff */
[----:B------:R-:W-:Y:S02]  /*18b0*/  FMNMX R0, R0, -100, !PT ;  /* 0xc2c8000000007809 */ /* 0x000fe40007800000 */
[----:B------:R-:W-:Y:S01]  /*18c0*/  MOV R4, R23 ;  /* 0x0000001700047202 */ /* 0x000fe20000000f00 */
[----:B------:R-:W-:Y:S01]  /*18d0*/  ULEA.HI.X UR4, UR4, UR19, UR7, 0x2, UP1 ;  /* 0x0000001304047291 */ /* 0x000fe200088f1407 */
[----:B------:R-:W-:Y:S01]  /*18e0*/  FMNMX R5, R0, 100, PT ;  /* 0x42c8000000057809 */ /* 0x000fe20003800000 */
[----:B------:R-:W-:-:S02]  /*18f0*/  IMAD.U32 R18, RZ, RZ, UR9 ;  /* 0x00000009ff127e24 */ /* 0x000fc4000f8e00ff */
[----:B------:R-:W-:Y:S02]  /*1900*/  IMAD.MOV.U32 R0, RZ, RZ, R2 ;  /* 0x000000ffff007224 */ /* 0x000fe400078e0002 */
[----:B------:R-:W-:-:S05]  /*1910*/  MOV R19, UR4 ;  /* 0x0000000400137c02 */ /* 0x000fca0008000f00 */
[----:B------:R0:W-:Y:S01]  /*1920*/  STG.E desc[UR12][R18.64+0x4], R5 ;  /* 0x0000040512007986 */ /* 0x0001e2000c10190c */
[----:B------:R-:W-:Y:S05]  /*1930*/  BRA `(.L_x_114) ;  /* 0x0000000000607947 */ /* 0x000fea0003800000 */
.L_x_115:
[----:B------:R-:W-:Y:S01]  /*1940*/  UIADD3 UR4, UP1, UPT, UR6, UR7, URZ ;  /* 0x0000000706047290 */ /* 0x000fe2000ff3e0ff */
[----:B------:R-:W-:Y:S01]  /*1950*/  IMAD.MOV.U32 R5, RZ, RZ, 0x7fc00000 ;  /* 0x7fc00000ff057424 */ /* 0x000fe200078e00ff */
[----:B------:R-:W-:Y:S01]  /*1960*/  MOV R8, R25 ;  /* 0x0000001900087202 */ /* 0x000fe20000000f00 */
[----:B------:R-:W-:Y:S01]  /*1970*/  IMAD.MOV.U32 R7, RZ, RZ, R24 ;  /* 0x000000ffff077224 */ /* 0x000fe200078e0018 */
[----:B------:R-:W-:Y:S01]  /*1980*/  ULEA.HI.X.SX32 UR7, UR7, UR14, 0x1, UP1 ;  /* 0x0000000e07077291 */ /* 0x000fe200088f0eff */
[----:B------:R-:W-:Y:S01]  /*1990*/  MOV R0, R2 ;  /* 0x0000000200007202 */ /* 0x000fe20000000f00 */
[----:B----4-:R-:W-:Y:S01]  /*19a0*/  ULEA UR9, UP1, UR4, UR18, 0x2 ;  /* 0x0000001204097291 */ /* 0x010fe2000f8210ff */
[----:B------:R-:W-:Y:S02]  /*19b0*/  MOV R4, R23 ;  /* 0x0000001700047202 */ /* 0x000fe40000000f00 */
[----:B------:R-:W-:Y:S01]  /*19c0*/  MOV R3, R26 ;  /* 0x0000001a00037202 */ /* 0x000fe20000000f00 */
[----:B------:R-:W-:-:S02]  /*19d0*/  ULEA.HI.X UR7, UR4, UR19, UR7, 0x2, UP1 ;  /* 0x0000001304077291 */ /* 0x000fc400088f1407 */
[----:B------:R-:W-:-:S04]  /*19e0*/  MOV R18, UR9 ;  /* 0x0000000900127c02 */ /* 0x000fc80008000f00 */
[----:B------:R-:W-:-:S05]  /*19f0*/  MOV R19, UR7 ;  /* 0x0000000700137c02 */ /* 0x000fca0008000f00 */
[----:B------:R1:W-:Y:S01]  /*1a00*/  STG.E desc[UR12][R18.64+0x4], R5 ;  /* 0x0000040512007986 */ /* 0x0003e2000c10190c */
[----:B------:R-:W-:Y:S05]  /*1a10*/  BRA `(.L_x_114) ;  /* 0x0000000000287947 */ /* 0x000fea0003800000 */
.L_x_113:
[----:B------:R-:W-:-:S13]  /*1a20*/  ISETP.LE.AND P0, PT, R17, UR8, PT ;  /* 0x0000000811007c0c */ /* 0x000fda000bf03270 */
[----:B------:R-:W-:Y:S05]  /*1a30*/  @!P0 BRA `(.L_x_114) ;  /* 0x0000000000208947 */ /* 0x000fea0003800000 */
[----:B------:R-:W-:Y:S01]  /*1a40*/  UIADD3 UR4, UP1, UPT, UR6, UR7, URZ ;  /* 0x0000000706047290 */ /* 0x000fe2000ff3e0ff */
[----:B01-3--:R-:W-:-:S03]  /*1a50*/  MOV R5, 0x7fc00000 ;  /* 0x7fc0000000057802 */ /* 0x00bfc60000000f00 */
[----:B------:R-:W-:Y:S02]  /*1a60*/  ULEA.HI.X.SX32 UR7, UR7, UR14, 0x1, UP1 ;  /* 0x0000000e07077291 */ /* 0x000fe400088f0eff */
[----:B----4-:R-:W-:-:S04]  /*1a70*/  ULEA UR9, UP1, UR4, UR18, 0x2 ;  /* 0x0000001204097291 */ /* 0x010fc8000f8210ff */
[----:B------:R-:W-:Y:S02]  /*1a80*/  ULEA.HI.X UR7, UR4, UR19, UR7, 0x2, UP1 ;  /* 0x0000001304077291 */ /* 0x000fe400088f1407 */
[----:B------:R-:W-:-:S04]  /*1a90*/  IMAD.U32 R18, RZ, RZ, UR9 ;  /* 0x00000009ff127e24 */ /* 0x000fc8000f8e00ff */
[----:B------:R-:W-:-:S05]  /*1aa0*/  MOV R19, UR7 ;  /* 0x0000000700137c02 */ /* 0x000fca0008000f00 */
[----:B------:R0:W-:Y:S02]  /*1ab0*/  STG.E desc[UR12][R18.64+0x4], R5 ;  /* 0x0000040512007986 */ /* 0x0001e4000c10190c */
.L_x_114:
[----:B------:R-:W-:Y:S01]  /*1ac0*/  VIADD R6, R6, 0x2 ;  /* 0x0000000206067836 */ /* 0x000fe20000000000 */
[----:B------:R-:W-:Y:S01]  /*1ad0*/  UIADD3 UR8, UPT, UPT, UR8, 0x2, URZ ;  /* 0x0000000208087890 */ /* 0x000fe2000fffe0ff */
[----:B------:R-:W-:Y:S11]  /*1ae0*/  BRA.U UP0, `(.L_x_117) ;  /* 0xfffffff500487547 */ /* 0x000ff6000b83ffff */
[----:B----4-:R-:W-:Y:S05]  /*1af0*/  EXIT ;  /* 0x000000000000794d */ /* 0x010fea0003800000 */
        .weak           $__internal_2_$__cuda_sm3x_div_rn_noftz_f32_slowpath
        .type           $__internal_2_$__cuda_sm3x_div_rn_noftz_f32_slowpath,@function
        .size           $__internal_2_$__cuda_sm3x_div_rn_noftz_f32_slowpath,(.L_x_129 - $__internal_2_$__cuda_sm3x_div_rn_noftz_f32_slowpath)
$__internal_2_$__cuda_sm3x_div_rn_noftz_f32_slowpath:
[--C-:B------:R-:W-:Y:S01]  /*1b00*/  SHF.R.U32.HI R5, RZ, 0x17, R23.reuse ;  /* 0x00000017ff057819 */ /* 0x100fe20000011617 */
[----:B------:R-:W-:Y:S01]  /*1b10*/  IMAD.MOV.U32 R22, RZ, RZ, R23 ;  /* 0x000000ffff167224 */ /* 0x000fe200078e0017 */
[----:B------:R-:W-:Y:S02]  /*1b20*/  SHF.R.U32.HI R20, RZ, 0x17, R21 ;  /* 0x00000017ff147819 */ /* 0x000fe40000011615 */
[----:B------:R-:W-:Y:S02]  /*1b30*/  LOP3.LUT R5, R5, 0xff, RZ, 0xc0, !PT ;  /* 0x000000ff05057812 */ /* 0x000fe400078ec0ff */
[----:B------:R-:W-:Y:S02]  /*1b40*/  LOP3.LUT R20, R20, 0xff, RZ, 0xc0, !PT ;  /* 0x000000ff14147812 */ /* 0x000fe400078ec0ff */
[----:B------:R-:W-:Y:S02]  /*1b50*/  IADD3 R0, PT, PT, R5, -0x1, RZ ;  /* 0xffffffff05007810 */ /* 0x000fe40007ffe0ff */
[----:B------:R-:W-:-:S02]  /*1b60*/  IADD3 R3, PT, PT, R20, -0x1, RZ ;  /* 0xffffffff14037810 */ /* 0x000fc40007ffe0ff */
        /* <DEDUP_REMOVED lines=10> */
[----:B------:R-:W-:Y:S02]  /*1c10*/  FSETP.NEU.FTZ.AND P2, PT, |R21|, +INF , PT ;  /* 0x7f8000001500780b */ /* 0x000fe40003f5d200 */
        /* <DEDUP_REMOVED lines=12> */
[----:B------:R-:W-:Y:S02]  /*1ce0*/  @!P0 IMAD.MOV.U32 R4, RZ, RZ, -0x40 ;  /* 0xffffffc0ff048424 */ /* 0x000fe400078e00ff */
[----:B------:R-:W-:Y:S01]  /*1cf0*/  @!P0 FFMA R21, R21, 1.84467440737095516160e+19, RZ ;  /* 0x5f80000015158823 */ /* 0x000fe200000000ff */
[----:B------:R-:W-:Y:S02]  /*1d00*/  @!P1 FFMA R22, R23, 1.84467440737095516160e+19, RZ ;  /* 0x5f80000017169823 */ /* 0x000fe400000000ff */
[----:B------:R-:W-:-:S07]  /*1d10*/  @!P1 IADD3 R4, PT, PT, R4, 0x40, RZ ;  /* 0x0000004004049810 */ /* 0x000fce0007ffe0ff */
.L_x_118:
[----:B------:R-:W-:Y:S01]  /*1d20*/  LEA R27, R5, 0xc0800000, 0x17 ;  /* 0xc0800000051b7811 */ /* 0x000fe200078eb8ff */
[----:B------:R-:W-:-:S03]  /*1d30*/  VIADD R20, R20, 0xffffff81 ;  /* 0xffffff8114147836 */ /* 0x000fc60000000000 */
[----:B------:R-:W-:Y:S01]  /*1d40*/  IADD3 R27, PT, PT, -R27, R22, RZ ;  /* 0x000000161b1b7210 */ /* 0x000fe20007ffe1ff */
[C---:B------:R-:W-:Y:S01]  /*1d50*/  IMAD R0, R20.reuse, -0x800000, R21 ;  /* 0xff80000014007824 */ /* 0x040fe200078e0215 */
[----:B------:R-:W-:Y:S02]  /*1d60*/  IADD3 R5, PT, PT, R20, 0x7f, -R5 ;  /* 0x0000007f14057810 */ /* 0x000fe40007ffe805 */
        /* <DEDUP_REMOVED lines=11> */
[----:B------:R-:W-:-:S04]  /*1e20*/  LOP3.LUT R4, R20, 0xff, RZ, 0xc0, !PT ;  /* 0x000000ff14047812 */ /* 0x000fc800078ec0ff */
[----:B------:R-:W-:-:S05]  /*1e30*/  IADD3 R4, PT, PT, R4, R5, RZ ;  /* 0x0000000504047210 */ /* 0x000fca0007ffe0ff */
[----:B------:R-:W-:-:S05]  /*1e40*/  VIADD R20, R4, 0xffffffff ;  /* 0xffffffff04147836 */ /* 0x000fca0000000000 */
        /* <DEDUP_REMOVED lines=31> */
.L_x_124:
[----:B------:R-:W-:-:S04]  /*2040*/  LOP3.LUT R0, R0, 0x80000000, RZ, 0xc0, !PT ;  /* 0x8000000000007812 */ /* 0x000fc800078ec0ff */
[----:B------:R-:W-:Y:S01]  /*2050*/  LOP3.LUT R0, R0, 0x7f800000, RZ, 0xfc, !PT ;  /* 0x7f80000000007812 */ /* 0x000fe200078efcff */
[----:B------:R-:W-:Y:S06]  /*2060*/  BRA `(.L_x_125) ;  /* 0x0000000000287947 */ /* 0x000fec0003800000 */
.L_x_123:
[----:B------:R-:W-:Y:S01]  /*2070*/  LEA R0, R5, R0, 0x17 ;  /* 0x0000000005007211 */ /* 0x000fe200078eb8ff */
[----:B------:R-:W-:Y:S06]  /*2080*/  BRA `(.L_x_125) ;  /* 0x0000000000207947 */ /* 0x000fec0003800000 */
.L_x_122:
[----:B------:R-:W-:-:S04]  /*2090*/  LOP3.LUT R0, R22, 0x80000000, R21, 0x48, !PT ;  /* 0x8000000016007812 */ /* 0x000fc800078e4815 */
[----:B------:R-:W-:Y:S01]  /*20a0*/  LOP3.LUT R0, R0, 0x7f800000, RZ, 0xfc, !PT ;  /* 0x7f80000000007812 */ /* 0x000fe200078efcff */
[----:B------:R-:W-:Y:S06]  /*20b0*/  BRA `(.L_x_125) ;  /* 0x0000000000147947 */ /* 0x000fec0003800000 */
.L_x_121:
[----:B------:R-:W-:Y:S01]  /*20c0*/  LOP3.LUT R0, R22, 0x80000000, R21, 0x48, !PT ;  /* 0x8000000016007812 */ /* 0x000fe200078e4815 */
[----:B------:R-:W-:Y:S06]  /*20d0*/  BRA `(.L_x_125) ;  /* 0x00000000000c7947 */ /* 0x000fec0003800000 */
.L_x_120:
[----:B------:R-:W0:Y:S01]  /*20e0*/  MUFU.RSQ R0, -QNAN ;  /* 0xffc0000000007908 */ /* 0x000e220000001400 */
[----:B------:R-:W-:Y:S05]  /*20f0*/  BRA `(.L_x_125) ;  /* 0x0000000000047947 */ /* 0x000fea0003800000 */
.L_x_119:
[----:B------:R-:W-:-:S07]  /*2100*/  FADD.FTZ R0, R21, R23 ;  /* 0x0000001715007221 */ /* 0x000fce0000010000 */
.L_x_125:
[----:B------:R-:W-:-:S04]  /*2110*/  HFMA2 R19, -RZ, RZ, 0, 0 ;  /* 0x00000000ff137431 */ /* 0x000fc800000001ff */
[----:B0-----:R-:W-:Y:S05]  /*2120*/  RET.REL.NODEC R18 `(tsi_batch_f32) ;  /* 0xffffffdc12b47950 */ /* 0x001fea0003c3ffff */
.L_x_126:
        /* <DEDUP_REMOVED lines=13> */
.L_x_129:


//--------------------- .nv.shared.transpose_tm_to_rm_f32 --------------------------
	.section	.nv.shared.transpose_tm_to_rm_f32,"aw",@nobits
	.sectionflags	@""
	.align	4
.nv.shared.transpose_tm_to_rm_f32:
	.zero		5248


//--------------------- .nv.shared.reserved.0     --------------------------
	.section	.nv.shared.reserved.0,"aw",@nobits
	.weak		__nv_reservedSMEM_offset_0_alias
	.size		__nv_reservedSMEM_offset_0_alias, 0, 64
	.other		__nv_reservedSMEM_offset_0_alias,@"STO_CUDA_RESERVED_SHARED STV_DEFAULT"
__nv_reservedSMEM_offset_0_alias:
	.zero		0
	.zero		64


//--------------------- .nv.constant0.transpose_tm_to_rm_f32 --------------------------
	.section	.nv.constant0.transpose_tm_to_rm_f32,"a",@progbits
	.sectionflags	@""
	.align	4
.nv.constant0.transpose_tm_to_rm_f32:
	.zero		920


//--------------------- .nv.constant0.tsi_one_series_many_params_tm_f32 --------------------------
	.section	.nv.constant0.tsi_one_series_many_params_tm_f32,"a",@progbits
	.sectionflags	@""
	.align	4
.nv.constant0.tsi_one_series_many_params_tm_f32:
	.zero		952


//--------------------- .nv.constant0.tsi_prepare_momentum_f32 --------------------------
	.section	.nv.constant0.tsi_prepare_momentum_f32,"a",@progbits
	.sectionflags	@""
	.align	4
.nv.constant0.tsi_prepare_momentum_f32:
	.zero		928


//--------------------- .nv.constant0.tsi_many_series_one_param_f32 --------------------------
	.section	.nv.constant0.tsi_many_series_one_param_f32,"a",@progbits
	.sectionflags	@""
	.align	4
.nv.constant0.tsi_many_series_one_param_f32:
	.zero		936


//--------------------- .nv.constant0.tsi_batch_f32 --------------------------
	.section	.nv.constant0.tsi_batch_f32,"a",@progbits
	.sectionflags	@""
	.align	4
.nv.constant0.tsi_batch_f32:
	.zero		944


//--------------------- SYMBOLS --------------------------

	.type		.nv.reservedSmem.offset0,@object
	.size		.nv.reservedSmem.offset0,0x4
	.type		.nv.reservedSmem.cap,@object
	.size		.nv.reservedSmem.cap,0x4
